//
// Generated by NVIDIA NVVM Compiler
//
// Compiler Build ID: CL-36424714
// Cuda compilation tools, release 13.0, V13.0.88
// Based on NVVM 20.0.0
//

.version 9.0
.target sm_100
.address_size 64

	// .globl	_Z10netUpdatesPfS_iiS_
.extern .func  (.param .b32 func_retval0) vprintf
(
	.param .b64 vprintf_param_0,
	.param .b64 vprintf_param_1
)
;
.global .align 1 .b8 $str[8] = {37, 100, 44, 32, 37, 100, 10};
.global .align 1 .b8 $str$1[17] = {72, 101, 108, 108, 111, 32, 119, 111, 114, 108, 100, 32, 32, 37, 102, 10};
.extern .shared .align 16 .b8 height[];
.extern .shared .align 16 .b8 momentum[];

.visible .entry _Z10netUpdatesPfS_iiS_(
	.param .u64 .ptr .align 1 _Z10netUpdatesPfS_iiS__param_0,
	.param .u64 .ptr .align 1 _Z10netUpdatesPfS_iiS__param_1,
	.param .u32 _Z10netUpdatesPfS_iiS__param_2,
	.param .u32 _Z10netUpdatesPfS_iiS__param_3,
	.param .u64 .ptr .align 1 _Z10netUpdatesPfS_iiS__param_4
)
{
	.local .align 8 .b8 	__local_depot0[8];
	.reg .b64 	%SP;
	.reg .b64 	%SPL;
	.reg .pred 	%p<6>;
	.reg .b32 	%r<24>;
	.reg .b32 	%f<55>;
	.reg .b64 	%rd<17>;
	.reg .b64 	%fd<2>;

	mov.u64 	%SPL, __local_depot0;
	cvta.local.u64 	%SP, %SPL;
	ld.param.u64 	%rd1, [_Z10netUpdatesPfS_iiS__param_0];
	ld.param.u64 	%rd2, [_Z10netUpdatesPfS_iiS__param_1];
	ld.param.u32 	%r5, [_Z10netUpdatesPfS_iiS__param_2];
	ld.param.u32 	%r6, [_Z10netUpdatesPfS_iiS__param_3];
	ld.param.u64 	%rd3, [_Z10netUpdatesPfS_iiS__param_4];
	mov.u32 	%r8, %ctaid.x;
	mov.u32 	%r9, %ntid.x;
	mov.u32 	%r10, %tid.x;
	mad.lo.s32 	%r1, %r8, %r9, %r10;
	mov.u32 	%r11, %ctaid.y;
	mov.u32 	%r12, %ntid.y;
	mov.u32 	%r13, %tid.y;
	mad.lo.s32 	%r14, %r11, %r12, %r13;
	setp.ge.s32 	%p1, %r1, %r5;
	setp.ge.s32 	%p2, %r14, %r6;
	or.pred  	%p3, %p1, %p2;
	@%p3 bra 	$L__BB0_8;
	shl.b32 	%r15, %r1, 2;
	add.s32 	%r16, %r15, %r14;
	add.u64 	%rd4, %SP, 0;
	add.u64 	%rd5, %SPL, 0;
	cvta.to.global.u64 	%rd6, %rd2;
	cvta.to.global.u64 	%rd7, %rd1;
	cvta.to.global.u64 	%rd8, %rd3;
	st.local.v2.u32 	[%rd5], {%r1, %r14};
	mov.u64 	%rd9, $str;
	cvta.global.u64 	%rd10, %rd9;
	{ // callseq 0, 0
	.param .b64 param0;
	st.param.b64 	[param0], %rd10;
	.param .b64 param1;
	st.param.b64 	[param1], %rd4;
	.param .b32 retval0;
	call.uni (retval0), 
	vprintf, 
	(
	param0, 
	param1
	);
	ld.param.b32 	%r17, [retval0];
	} // callseq 0
	mul.wide.s32 	%rd11, %r16, 4;
	add.s64 	%rd12, %rd6, %rd11;
	ld.global.f32 	%f5, [%rd12];
	add.s64 	%rd13, %rd7, %rd11;
	ld.global.f32 	%f6, [%rd13];
	div.rn.f32 	%f7, %f5, %f6;
	ld.global.f32 	%f8, [%rd12+4];
	ld.global.f32 	%f9, [%rd13+4];
	div.rn.f32 	%f10, %f8, %f9;
	add.s64 	%rd14, %rd8, %rd11;
	ld.global.f32 	%f11, [%rd14];
	ld.global.f32 	%f12, [%rd14+4];
	bar.sync 	0;
	sqrt.rn.f32 	%f13, %f6;
	sqrt.rn.f32 	%f14, %f9;
	add.f32 	%f15, %f9, %f6;
	mul.f32 	%f16, %f15, 0f3F000000;
	mul.f32 	%f17, %f10, %f14;
	fma.rn.f32 	%f18, %f7, %f13, %f17;
	add.f32 	%f19, %f13, %f14;
	div.rn.f32 	%f20, %f18, %f19;
	sqrt.rn.f32 	%f21, %f16;
	mul.f32 	%f22, %f21, 0f4048796D;
	bar.sync 	0;
	sub.f32 	%f1, %f20, %f22;
	add.f32 	%f2, %f22, %f20;
	sub.f32 	%f23, %f2, %f1;
	rcp.rn.f32 	%f24, %f23;
	sub.f32 	%f25, %f12, %f11;
	mul.f32 	%f26, %f25, 0f411CFDF4;
	mul.f32 	%f27, %f15, %f26;
	sub.f32 	%f28, %f8, %f5;
	mul.f32 	%f29, %f8, %f8;
	div.rn.f32 	%f30, %f29, %f9;
	mul.f32 	%f31, %f5, %f5;
	div.rn.f32 	%f32, %f31, %f6;
	sub.f32 	%f33, %f30, %f32;
	mul.f32 	%f34, %f9, %f9;
	mul.f32 	%f35, %f6, %f6;
	sub.f32 	%f36, %f34, %f35;
	fma.rn.f32 	%f37, %f36, 0f409CFDF4, %f33;
	fma.rn.f32 	%f38, %f27, 0f3F000000, %f37;
	mul.f32 	%f39, %f28, %f2;
	sub.f32 	%f40, %f39, %f38;
	mul.f32 	%f3, %f24, %f40;
	mul.f32 	%f41, %f28, %f1;
	sub.f32 	%f42, %f38, %f41;
	mul.f32 	%f4, %f24, %f42;
	cvt.f64.f32 	%fd1, %f3;
	st.local.f64 	[%rd5], %fd1;
	mov.u64 	%rd15, $str$1;
	cvta.global.u64 	%rd16, %rd15;
	{ // callseq 1, 0
	.param .b64 param0;
	st.param.b64 	[param0], %rd16;
	.param .b64 param1;
	st.param.b64 	[param1], %rd4;
	.param .b32 retval0;
	call.uni (retval0), 
	vprintf, 
	(
	param0, 
	param1
	);
	ld.param.b32 	%r19, [retval0];
	} // callseq 1
	bar.sync 	0;
	setp.geu.f32 	%p4, %f1, 0f00000000;
	shl.b32 	%r21, %r16, 2;
	mov.u32 	%r22, height;
	add.s32 	%r3, %r22, %r21;
	mov.u32 	%r23, momentum;
	add.s32 	%r4, %r23, %r21;
	@%p4 bra 	$L__BB0_3;
	atom.shared.add.f32 	%f46, [%r3], %f3;
	mul.f32 	%f47, %f1, %f3;
	atom.shared.add.f32 	%f48, [%r4], %f47;
	bra.uni 	$L__BB0_4;
$L__BB0_3:
	atom.shared.add.f32 	%f43, [%r3+4], %f3;
	mul.f32 	%f44, %f1, %f3;
	atom.shared.add.f32 	%f45, [%r4+4], %f44;
$L__BB0_4:
	setp.leu.f32 	%p5, %f2, 0f00000000;
	@%p5 bra 	$L__BB0_6;
	atom.shared.add.f32 	%f52, [%r3+4], %f4;
	mul.f32 	%f53, %f2, %f4;
	atom.shared.add.f32 	%f54, [%r4+4], %f53;
	bra.uni 	$L__BB0_7;
$L__BB0_6:
	atom.shared.add.f32 	%f49, [%r3], %f4;
	mul.f32 	%f50, %f2, %f4;
	atom.shared.add.f32 	%f51, [%r4], %f50;
$L__BB0_7:
	bar.sync 	0;
$L__BB0_8:
	ret;

}


// ===== COMPILED SASS (sm_100) =====

	.target	sm_100

	.elftype	@"ET_EXEC"


//--------------------- .note.nv.tkinfo           --------------------------
	.section	.note.nv.tkinfo,"",@"SHT_NOTE"
	.sectionflags	@"SHF_NOTE_NV_TKINFO"
	.tkinfo
        /*0018*/ 	.word	0x00000002
        /*0030*/ 	.string	""
        /*0030*/ 	.string	"ptxas"
        /*0030*/ 	.string	"Cuda compilation tools, release 13.0, V13.0.88"
        /*0030*/ 	.string	"Build cuda_13.0.r13.0/compiler.36424714_0"
        /*0030*/ 	.string	"-arch sm_100 -m 64 "



//--------------------- .note.nv.cuinfo           --------------------------
	.section	.note.nv.cuinfo,"",@"SHT_NOTE"
	.sectionflags	@"SHF_NOTE_NV_CUINFO"
        /*0018*/ 	.short	0x0002
        /*001a*/ 	.short	0x0064
        /*001c*/ 	.short	0x0082
	.zero		2


//--------------------- .nv.info                  --------------------------
	.section	.nv.info,"",@"SHT_CUDA_INFO"
	.align	4


	//----- nvinfo : EIATTR_REGCOUNT
	.align		4
        /*0000*/ 	.byte	0x04, 0x2f
        /*0002*/ 	.short	(.L_3 - .L_2)
	.align		4
.L_2:
        /*0004*/ 	.word	index@(_Z10netUpdatesPfS_iiS_)
        /*0008*/ 	.word	0x0000001c


	//----- nvinfo : EIATTR_FRAME_SIZE
	.align		4
.L_3:
        /*000c*/ 	.byte	0x04, 0x11
        /*000e*/ 	.short	(.L_5 - .L_4)
	.align		4
.L_4:
        /*0010*/ 	.word	index@($__internal_2_$__cuda_sm3x_div_rn_noftz_f32_slowpath)
        /*0014*/ 	.word	0x00000008


	//----- nvinfo : EIATTR_FRAME_SIZE
	.align		4
.L_5:
        /*0018*/ 	.byte	0x04, 0x11
        /*001a*/ 	.short	(.L_7 - .L_6)
	.align		4
.L_6:
        /*001c*/ 	.word	index@($__internal_1_$__cuda_sm20_sqrt_rn_f32_slowpath)
        /*0020*/ 	.word	0x00000008


	//----- nvinfo : EIATTR_FRAME_SIZE
	.align		4
.L_7:
        /*0024*/ 	.byte	0x04, 0x11
        /*0026*/ 	.short	(.L_9 - .L_8)
	.align		4
.L_8:
        /*0028*/ 	.word	index@($__internal_0_$__cuda_sm20_rcp_rn_f32_slowpath)
        /*002c*/ 	.word	0x00000008


	//----- nvinfo : EIATTR_FRAME_SIZE
	.align		4
.L_9:
        /*0030*/ 	.byte	0x04, 0x11
        /*0032*/ 	.short	(.L_11 - .L_10)
	.align		4
.L_10:
        /*0034*/ 	.word	index@(_Z10netUpdatesPfS_iiS_)
        /*0038*/ 	.word	0x00000008


	//----- nvinfo : EIATTR_MIN_STACK_SIZE
	.align		4
.L_11:
        /*003c*/ 	.byte	0x04, 0x12
        /*003e*/ 	.short	(.L_13 - .L_12)
	.align		4
.L_12:
        /*0040*/ 	.word	index@(_Z10netUpdatesPfS_iiS_)
        /*0044*/ 	.word	0x00000008
.L_13:


//--------------------- .nv.compat                --------------------------
	.section	.nv.compat,"",@"SHT_CUDA_COMPAT_INFO"
	.align	4
        /*0000*/ 	.byte	0x02, 0x09, 0x00, 0x00, 0x02, 0x02, 0x01, 0x00, 0x02, 0x05, 0x05, 0x00, 0x03, 0x07, 0x01, 0x01
        /*0010*/ 	.byte	0x02, 0x03, 0x00, 0x00, 0x02, 0x06, 0x01, 0x00, 0x04, 0x0b, 0x08, 0x00, 0x01, 0x00, 0x00, 0x00
        /*0020*/ 	.byte	0x00, 0x00, 0x00, 0x00


//--------------------- .nv.info._Z10netUpdatesPfS_iiS_ --------------------------
	.section	.nv.info._Z10netUpdatesPfS_iiS_,"",@"SHT_CUDA_INFO"
	.sectionflags	@""
	.align	4


	//----- nvinfo : EIATTR_CUDA_API_VERSION
	.align		4
        /*0000*/ 	.byte	0x04, 0x37
        /*0002*/ 	.short	(.L_15 - .L_14)
.L_14:
        /*0004*/ 	.word	0x00000082


	//----- nvinfo : EIATTR_KPARAM_INFO
	.align		4
.L_15:
        /*0008*/ 	.byte	0x04, 0x17
        /*000a*/ 	.short	(.L_17 - .L_16)
.L_16:
        /*000c*/ 	.word	0x00000000
        /*0010*/ 	.short	0x0004
        /*0012*/ 	.short	0x0018
        /*0014*/ 	.byte	0x00, 0xf5, 0x21, 0x00


	//----- nvinfo : EIATTR_KPARAM_INFO
	.align		4
.L_17:
        /*0018*/ 	.byte	0x04, 0x17
        /*001a*/ 	.short	(.L_19 - .L_18)
.L_18:
        /*001c*/ 	.word	0x00000000
        /*0020*/ 	.short	0x0003
        /*0022*/ 	.short	0x0014
        /*0024*/ 	.byte	0x00, 0xf0, 0x11, 0x00


	//----- nvinfo : EIATTR_KPARAM_INFO
	.align		4
.L_19:
        /*0028*/ 	.byte	0x04, 0x17
        /*002a*/ 	.short	(.L_21 - .L_20)
.L_20:
        /*002c*/ 	.word	0x00000000
        /*0030*/ 	.short	0x0002
        /*0032*/ 	.short	0x0010
        /*0034*/ 	.byte	0x00, 0xf0, 0x11, 0x00


	//----- nvinfo : EIATTR_KPARAM_INFO
	.align		4
.L_21:
        /*0038*/ 	.byte	0x04, 0x17
        /*003a*/ 	.short	(.L_23 - .L_22)
.L_22:
        /*003c*/ 	.word	0x00000000
        /*0040*/ 	.short	0x0001
        /*0042*/ 	.short	0x0008
        /*0044*/ 	.byte	0x00, 0xf5, 0x21, 0x00


	//----- nvinfo : EIATTR_KPARAM_INFO
	.align		4
.L_23:
        /*0048*/ 	.byte	0x04, 0x17
        /*004a*/ 	.short	(.L_25 - .L_24)
.L_24:
        /*004c*/ 	.word	0x00000000
        /*0050*/ 	.short	0x0000
        /*0052*/ 	.short	0x0000
        /*0054*/ 	.byte	0x00, 0xf5, 0x21, 0x00


	//----- nvinfo : EIATTR_SPARSE_MMA_MASK
	.align		4
.L_25:
        /*0058*/ 	.byte	0x03, 0x50
        /*005a*/ 	.short	0x0000


	//----- nvinfo : EIATTR_MAXREG_COUNT
	.align		4
        /*005c*/ 	.byte	0x03, 0x1b
        /*005e*/ 	.short	0x00ff


	//----- nvinfo : EIATTR_NUM_BARRIERS
	.align		4
        /*0060*/ 	.byte	0x02, 0x4c
        /*0062*/ 	.byte	0x01
	.zero		1


	//----- nvinfo : EIATTR_EXTERNS
	.align		4
        /*0064*/ 	.byte	0x04, 0x0f
        /*0066*/ 	.short	(.L_27 - .L_26)


	//   ....[0]....
	.align		4
.L_26:
        /*0068*/ 	.word	index@(vprintf)


	//----- nvinfo : EIATTR_MERCURY_ISA_VERSION
	.align		4
.L_27:
        /*006c*/ 	.byte	0x03, 0x5f
        /*006e*/ 	.short	0x0101


	//----- nvinfo : EIATTR_VRC_CTA_INIT_COUNT
	.align		4
        /*0070*/ 	.byte	0x02, 0x4a
	.zero		1
	.zero		1


	//----- nvinfo : EIATTR_SYSCALL_OFFSETS
	.align		4
        /*0074*/ 	.byte	0x04, 0x46
        /*0076*/ 	.short	(.L_29 - .L_28)


	//   ....[0]....
.L_28:
        /*0078*/ 	.word	0x000001d0


	//   ....[1]....
        /*007c*/ 	.word	0x00000d20


	//----- nvinfo : EIATTR_EXIT_INSTR_OFFSETS
	.align		4
.L_29:
        /*0080*/ 	.byte	0x04, 0x1c
        /*0082*/ 	.short	(.L_31 - .L_30)


	//   ....[0]....
.L_30:
        /*0084*/ 	.word	0x00000110


	//   ....[1]....
        /*0088*/ 	.word	0x00001140


	//----- nvinfo : EIATTR_CRS_STACK_SIZE
	.align		4
.L_31:
        /*008c*/ 	.byte	0x04, 0x1e
        /*008e*/ 	.short	(.L_33 - .L_32)
.L_32:
        /*0090*/ 	.word	0x00000000


	//----- nvinfo : EIATTR_CBANK_PARAM_SIZE
	.align		4
.L_33:
        /*0094*/ 	.byte	0x03, 0x19
        /*0096*/ 	.short	0x0020


	//----- nvinfo : EIATTR_PARAM_CBANK
	.align		4
        /*0098*/ 	.byte	0x04, 0x0a
        /*009a*/ 	.short	(.L_35 - .L_34)
	.align		4
.L_34:
        /*009c*/ 	.word	index@(.nv.constant0._Z10netUpdatesPfS_iiS_)
        /*00a0*/ 	.short	0x0380
        /*00a2*/ 	.short	0x0020


	//----- nvinfo : EIATTR_SW_WAR
	.align		4
.L_35:
        /*00a4*/ 	.byte	0x04, 0x36
        /*00a6*/ 	.short	(.L_37 - .L_36)
.L_36:
        /*00a8*/ 	.word	0x00000008
.L_37:


//--------------------- .nv.callgraph             --------------------------
	.section	.nv.callgraph,"",@"SHT_CUDA_CALLGRAPH"
	.align	4
	.sectionentsize	8
	.align		4
        /*0000*/ 	.word	0x00000000
	.align		4
        /*0004*/ 	.word	0xffffffff
	.align		4
        /*0008*/ 	.word	index@(_Z10netUpdatesPfS_iiS_)
	.align		4
        /*000c*/ 	.word	index@(vprintf)
	.align		4
        /*0010*/ 	.word	0x00000000
	.align		4
        /*0014*/ 	.word	0xfffffffe
	.align		4
        /*0018*/ 	.word	0x00000000
	.align		4
        /*001c*/ 	.word	0xfffffffd
	.align		4
        /*0020*/ 	.word	0x00000000
	.align		4
        /*0024*/ 	.word	0xfffffffc


//--------------------- .nv.constant4             --------------------------
	.section	.nv.constant4,"a",@progbits
	.align	8
	.align		8
.nv.constant4:
        /*0000*/ 	.dword	vprintf
	.align		8
        /*0008*/ 	.dword	$str
	.align		8
        /*0010*/ 	.dword	$str$1


//--------------------- .text._Z10netUpdatesPfS_iiS_ --------------------------
	.section	.text._Z10netUpdatesPfS_iiS_,"ax",@progbits
	.align	128
        .global         _Z10netUpdatesPfS_iiS_
        .type           _Z10netUpdatesPfS_iiS_,@function
        .size           _Z10netUpdatesPfS_iiS_,(.L_x_64 - _Z10netUpdatesPfS_iiS_)
        .other          _Z10netUpdatesPfS_iiS_,@"STO_CUDA_ENTRY STV_DEFAULT"
_Z10netUpdatesPfS_iiS_:
.text._Z10netUpdatesPfS_iiS_:
[----:B------:R-:W0:Y:S01]  /*0000*/  LDC R1, c[0x0][0x37c] ;  /* 0x0000df00ff017b82 */ /* 0x000e220000000800 */
[----:B------:R-:W1:Y:S01]  /*0010*/  S2R R0, SR_TID.Y ;  /* 0x0000000000007919 */ /* 0x000e620000002200 */
[----:B------:R-:W2:Y:S06]  /*0020*/  LDCU UR5, c[0x0][0x2fc] ;  /* 0x00005f80ff0577ac */ /* 0x000eac0008000800 */
[----:B------:R-:W3:Y:S01]  /*0030*/  LDC R8, c[0x0][0x360] ;  /* 0x0000d800ff087b82 */ /* 0x000ee20000000800 */
[----:B0-----:R-:W-:Y:S01]  /*0040*/  IADD3 R1, PT, PT, R1, -0x8, RZ ;  /* 0xfffffff801017810 */ /* 0x001fe20007ffe0ff */
[----:B------:R-:W3:Y:S01]  /*0050*/  S2R R3, SR_TID.X ;  /* 0x0000000000037919 */ /* 0x000ee20000002100 */
[----:B------:R-:W0:Y:S01]  /*0060*/  LDCU.64 UR8, c[0x0][0x390] ;  /* 0x00007200ff0877ac */ /* 0x000e220008000a00 */
[----:B------:R-:W4:Y:S04]  /*0070*/  LDCU UR4, c[0x0][0x2f8] ;  /* 0x00005f00ff0477ac */ /* 0x000f280008000800 */
[----:B------:R-:W1:Y:S08]  /*0080*/  S2UR UR7, SR_CTAID.Y ;  /* 0x00000000000779c3 */ /* 0x000e700000002600 */
[----:B------:R-:W1:Y:S08]  /*0090*/  LDC R9, c[0x0][0x364] ;  /* 0x0000d900ff097b82 */ /* 0x000e700000000800 */
[----:B------:R-:W3:Y:S01]  /*00a0*/  S2UR UR6, SR_CTAID.X ;  /* 0x00000000000679c3 */ /* 0x000ee20000002500 */
[----:B----4-:R-:W-:-:S05]  /*00b0*/  IADD3 R17, P1, PT, R1, UR4, RZ ;  /* 0x0000000401117c10 */ /* 0x010fca000ff3e0ff */
[----:B--2---:R-:W-:Y:S02]  /*00c0*/  IMAD.X R16, RZ, RZ, UR5, P1 ;  /* 0x00000005ff107e24 */ /* 0x004fe400088e06ff */
[----:B-1----:R-:W-:-:S05]  /*00d0*/  IMAD R9, R9, UR7, R0 ;  /* 0x0000000709097c24 */ /* 0x002fca000f8e0200 */
[----:B0-----:R-:W-:Y:S01]  /*00e0*/  ISETP.GE.AND P0, PT, R9, UR9, PT ;  /* 0x0000000909007c0c */ /* 0x001fe2000bf06270 */
[----:B---3--:R-:W-:-:S05]  /*00f0*/  IMAD R8, R8, UR6, R3 ;  /* 0x0000000608087c24 */ /* 0x008fca000f8e0203 */
[----:B------:R-:W-:-:S13]  /*0100*/  ISETP.GE.OR P0, PT, R8, UR8, P0 ;  /* 0x0000000808007c0c */ /* 0x000fda0008706670 */
[----:B------:R-:W-:Y:S05]  /*0110*/  @P0 EXIT ;  /* 0x000000000000094d */ /* 0x000fea0003800000 */
[----:B------:R-:W-:Y:S01]  /*0120*/  MOV R0, 0x0 ;  /* 0x0000000000007802 */ /* 0x000fe20000000f00 */
[----:B------:R0:W-:Y:S01]  /*0130*/  STL.64 [R1], R8 ;  /* 0x0000000801007387 */ /* 0x0001e20000100a00 */
[----:B------:R-:W1:Y:S01]  /*0140*/  LDCU.64 UR4, c[0x4][0x8] ;  /* 0x01000100ff0477ac */ /* 0x000e620008000a00 */
[----:B------:R-:W-:Y:S01]  /*0150*/  LEA R2, R8, R9, 0x2 ;  /* 0x0000000908027211 */ /* 0x000fe200078e10ff */
[----:B------:R0:W2:Y:S01]  /*0160*/  LDC.64 R10, c[0x4][R0] ;  /* 0x01000000000a7b82 */ /* 0x0000a20000000a00 */
[----:B------:R-:W-:Y:S01]  /*0170*/  IMAD.MOV.U32 R6, RZ, RZ, R17 ;  /* 0x000000ffff067224 */ /* 0x000fe200078e0011 */
[----:B------:R-:W-:Y:S01]  /*0180*/  MOV R7, R16 ;  /* 0x0000001000077202 */ /* 0x000fe20000000f00 */
[----:B------:R-:W3:Y:S01]  /*0190*/  LDCU.64 UR36, c[0x0][0x358] ;  /* 0x00006b00ff2477ac */ /* 0x000ee20008000a00 */
[----:B-1----:R-:W-:Y:S01]  /*01a0*/  IMAD.U32 R4, RZ, RZ, UR4 ;  /* 0x00000004ff047e24 */ /* 0x002fe2000f8e00ff */
[----:B0-----:R-:W-:-:S07]  /*01b0*/  MOV R5, UR5 ;  /* 0x0000000500057c02 */ /* 0x001fce0008000f00 */
[----:B------:R-:W-:-:S07]  /*01c0*/  LEPC R20, `(.L_x_0) ;  /* 0x000000001014794e */ /* 0x000fce0000000000 */
[----:B--23--:R-:W-:Y:S05]  /*01d0*/  CALL.ABS.NOINC R10 ;  /* 0x000000000a007343 */ /* 0x00cfea0003c00000 */
.L_x_0:
[----:B------:R-:W0:Y:S08]  /*01e0*/  LDC.64 R20, c[0x0][0x380] ;  /* 0x0000e000ff147b82 */ /* 0x000e300000000a00 */
[----:B------:R-:W1:Y:S01]  /*01f0*/  LDC.64 R12, c[0x0][0x388] ;  /* 0x0000e200ff0c7b82 */ /* 0x000e620000000a00 */
[----:B0-----:R-:W-:-:S05]  /*0200*/  IMAD.WIDE R20, R2, 0x4, R20 ;  /* 0x0000000402147825 */ /* 0x001fca00078e0214 */
[----:B------:R-:W2:Y:S01]  /*0210*/  LDG.E R7, desc[UR36][R20.64] ;  /* 0x0000002414077981 */ /* 0x000ea2000c1e1900 */
[----:B-1----:R-:W-:-:S05]  /*0220*/  IMAD.WIDE R12, R2, 0x4, R12 ;  /* 0x00000004020c7825 */ /* 0x002fca00078e020c */
[----:B------:R-:W3:Y:S01]  /*0230*/  LDG.E R0, desc[UR36][R12.64] ;  /* 0x000000240c007981 */ /* 0x000ee2000c1e1900 */
[----:B------:R-:W-:Y:S01]  /*0240*/  BSSY.RECONVERGENT B0, `(.L_x_1) ;  /* 0x000000e000007945 */ /* 0x000fe20003800200 */
[----:B--2---:R-:W0:Y:S08]  /*0250*/  MUFU.RCP R4, R7 ;  /* 0x0000000700047308 */ /* 0x004e300000001000 */
[----:B---3--:R-:W1:Y:S01]  /*0260*/  FCHK P0, R0, R7 ;  /* 0x0000000700007302 */ /* 0x008e620000000000 */
[----:B0-----:R-:W-:-:S04]  /*0270*/  FFMA R3, -R7, R4, 1 ;  /* 0x3f80000007037423 */ /* 0x001fc80000000104 */
[----:B------:R-:W-:-:S04]  /*0280*/  FFMA R3, R4, R3, R4 ;  /* 0x0000000304037223 */ /* 0x000fc80000000004 */
[----:B------:R-:W-:-:S04]  /*0290*/  FFMA R18, R0, R3, RZ ;  /* 0x0000000300127223 */ /* 0x000fc800000000ff */
[----:B------:R-:W-:-:S04]  /*02a0*/  FFMA R4, -R7, R18, R0 ;  /* 0x0000001207047223 */ /* 0x000fc80000000100 */
[----:B------:R-:W-:Y:S01]  /*02b0*/  FFMA R18, R3, R4, R18 ;  /* 0x0000000403127223 */ /* 0x000fe20000000012 */
[----:B-1----:R-:W-:Y:S06]  /*02c0*/  @!P0 BRA `(.L_x_2) ;  /* 0x0000000000148947 */ /* 0x002fec0003800000 */
[----:B------:R-:W-:Y:S01]  /*02d0*/  IMAD.MOV.U32 R5, RZ, RZ, R0 ;  /* 0x000000ffff057224 */ /* 0x000fe200078e0000 */
[----:B------:R-:W-:Y:S02]  /*02e0*/  MOV R4, R7 ;  /* 0x0000000700047202 */ /* 0x000fe40000000f00 */
[----:B------:R-:W-:-:S07]  /*02f0*/  MOV R6, 0x310 ;  /* 0x0000031000067802 */ /* 0x000fce0000000f00 */
[----:B------:R-:W-:Y:S05]  /*0300*/  CALL.REL.NOINC `($__internal_2_$__cuda_sm3x_div_rn_noftz_f32_slowpath) ;  /* 0x0000001000c07944 */ /* 0x000fea0003c00000 */
[----:B------:R-:W-:-:S07]  /*0310*/  IMAD.MOV.U32 R18, RZ, RZ, R9 ;  /* 0x000000ffff127224 */ /* 0x000fce00078e0009 */
.L_x_2:
[----:B------:R-:W-:Y:S05]  /*0320*/  BSYNC.RECONVERGENT B0 ;  /* 0x0000000000007941 */ /* 0x000fea0003800200 */
.L_x_1:
[----:B------:R-:W2:Y:S04]  /*0330*/  LDG.E R8, desc[UR36][R20.64+0x4] ;  /* 0x0000042414087981 */ /* 0x000ea8000c1e1900 */
        /* <DEDUP_REMOVED lines=10> */
[----:B------:R-:W-:Y:S01]  /*03e0*/  MOV R5, R3 ;  /* 0x0000000300057202 */ /* 0x000fe20000000f00 */
[----:B------:R-:W-:Y:S01]  /*03f0*/  IMAD.MOV.U32 R4, RZ, RZ, R8 ;  /* 0x000000ffff047224 */ /* 0x000fe200078e0008 */
[----:B------:R-:W-:-:S07]  /*0400*/  MOV R6, 0x420 ;  /* 0x0000042000067802 */ /* 0x000fce0000000f00 */
[----:B------:R-:W-:Y:S05]  /*0410*/  CALL.REL.NOINC `($__internal_2_$__cuda_sm3x_div_rn_noftz_f32_slowpath) ;  /* 0x00000010007c7944 */ /* 0x000fea0003c00000 */
[----:B------:R-:W-:-:S07]  /*0420*/  MOV R4, R9 ;  /* 0x0000000900047202 */ /* 0x000fce0000000f00 */
.L_x_4:
[----:B------:R-:W-:Y:S05]  /*0430*/  BSYNC.RECONVERGENT B0 ;  /* 0x0000000000007941 */ /* 0x000fea0003800200 */
.L_x_3:
[----:B------:R-:W0:Y:S01]  /*0440*/  LDC.64 R10, c[0x0][0x398] ;  /* 0x0000e600ff0a7b82 */ /* 0x000e220000000a00 */
[----:B------:R-:W-:Y:S01]  /*0450*/  VIADD R5, R7, 0xf3000000 ;  /* 0xf300000007057836 */ /* 0x000fe20000000000 */
[----:B------:R1:W2:Y:S04]  /*0460*/  MUFU.RSQ R6, R7 ;  /* 0x0000000700067308 */ /* 0x0002a80000001400 */
[----:B------:R-:W-:Y:S01]  /*0470*/  ISETP.GT.U32.AND P0, PT, R5, 0x727fffff, PT ;  /* 0x727fffff0500780c */ /* 0x000fe20003f04070 */
[----:B------:R-:W-:Y:S05]  /*0480*/  WARPSYNC.ALL ;  /* 0x0000000000007948 */ /* 0x000fea0003800000 */
[----:B------:R-:W-:Y:S01]  /*0490*/  BSSY.RECONVERGENT B0, `(.L_x_5) ;  /* 0x0000011000007945 */ /* 0x000fe20003800200 */
[----:B0-----:R-:W-:-:S05]  /*04a0*/  IMAD.WIDE R10, R2, 0x4, R10 ;  /* 0x00000004020a7825 */ /* 0x001fca00078e020a */
[----:B------:R1:W5:Y:S04]  /*04b0*/  LDG.E R20, desc[UR36][R10.64] ;  /* 0x000000240a147981 */ /* 0x000368000c1e1900 */
[----:B------:R1:W5:Y:S01]  /*04c0*/  LDG.E R21, desc[UR36][R10.64+0x4] ;  /* 0x000004240a157981 */ /* 0x000362000c1e1900 */
[----:B------:R-:W-:Y:S06]  /*04d0*/  BAR.SYNC.DEFER_BLOCKING 0x0 ;  /* 0x0000000000007b1d */ /* 0x000fec0000010000 */
[----:B--2---:R-:W-:Y:S05]  /*04e0*/  @!P0 BRA `(.L_x_6) ;  /* 0x00000000001c8947 */ /* 0x004fea0003800000 */
[----:B------:R-:W-:Y:S01]  /*04f0*/  BSSY.RECONVERGENT B1, `(.L_x_7) ;  /* 0x0000004000017945 */ /* 0x000fe20003800200 */
[----:B------:R-:W-:Y:S02]  /*0500*/  MOV R12, R7 ;  /* 0x00000007000c7202 */ /* 0x000fe40000000f00 */
[----:B------:R-:W-:-:S07]  /*0510*/  MOV R14, 0x530 ;  /* 0x00000530000e7802 */ /* 0x000fce0000000f00 */
[----:B-1---5:R-:W-:Y:S05]  /*0520*/  CALL.REL.NOINC `($__internal_1_$__cuda_sm20_sqrt_rn_f32_slowpath) ;  /* 0x0000000c00e07944 */ /* 0x022fea0003c00000 */
[----:B------:R-:W-:Y:S05]  /*0530*/  BSYNC.RECONVERGENT B1 ;  /* 0x0000000000017941 */ /* 0x000fea0003800200 */
.L_x_7:
[----:B------:R-:W-:Y:S01]  /*0540*/  IMAD.MOV.U32 R5, RZ, RZ, R6 ;  /* 0x000000ffff057224 */ /* 0x000fe200078e0006 */
[----:B------:R-:W-:Y:S06]  /*0550*/  BRA `(.L_x_8) ;  /* 0x0000000000107947 */ /* 0x000fec0003800000 */
.L_x_6:
[----:B-1----:R-:W-:Y:S01]  /*0560*/  FMUL.FTZ R10, R7, R6 ;  /* 0x00000006070a7220 */ /* 0x002fe20000410000 */
[----:B------:R-:W-:-:S03]  /*0570*/  FMUL.FTZ R6, R6, 0.5 ;  /* 0x3f00000006067820 */ /* 0x000fc60000410000 */
[----:B------:R-:W-:-:S04]  /*0580*/  FFMA R5, -R10, R10, R7 ;  /* 0x0000000a0a057223 */ /* 0x000fc80000000107 */
[----:B------:R-:W-:-:S07]  /*0590*/  FFMA R5, R5, R6, R10 ;  /* 0x0000000605057223 */ /* 0x000fce000000000a */
.L_x_8:
[----:B------:R-:W-:Y:S05]  /*05a0*/  BSYNC.RECONVERGENT B0 ;  /* 0x0000000000007941 */ /* 0x000fea0003800200 */
.L_x_5:
[----:B------:R-:W-:Y:S01]  /*05b0*/  IADD3 R6, PT, PT, R8, -0xd000000, RZ ;  /* 0xf300000008067810 */ /* 0x000fe20007ffe0ff */
[----:B------:R0:W1:Y:S01]  /*05c0*/  MUFU.RSQ R9, R8 ;  /* 0x0000000800097308 */ /* 0x0000620000001400 */
[----:B------:R-:W-:Y:S02]  /*05d0*/  BSSY.RECONVERGENT B0, `(.L_x_9) ;  /* 0x000000b000007945 */ /* 0x000fe40003800200 */
[----:B------:R-:W-:-:S13]  /*05e0*/  ISETP.GT.U32.AND P0, PT, R6, 0x727fffff, PT ;  /* 0x727fffff0600780c */ /* 0x000fda0003f04070 */
[----:B0-----:R-:W-:Y:S05]  /*05f0*/  @!P0 BRA `(.L_x_10) ;  /* 0x0000000000108947 */ /* 0x001fea0003800000 */
[----:B------:R-:W-:Y:S01]  /*0600*/  IMAD.MOV.U32 R12, RZ, RZ, R8 ;  /* 0x000000ffff0c7224 */ /* 0x000fe200078e0008 */
[----:B------:R-:W-:-:S07]  /*0610*/  MOV R14, 0x630 ;  /* 0x00000630000e7802 */ /* 0x000fce0000000f00 */
[----:B-1---5:R-:W-:Y:S05]  /*0620*/  CALL.REL.NOINC `($__internal_1_$__cuda_sm20_sqrt_rn_f32_slowpath) ;  /* 0x0000000c00a07944 */ /* 0x022fea0003c00000 */
[----:B------:R-:W-:Y:S05]  /*0630*/  BRA `(.L_x_11) ;  /* 0x0000000000107947 */ /* 0x000fea0003800000 */
.L_x_10:
[----:B-1----:R-:W-:Y:S01]  /*0640*/  FMUL.FTZ R11, R8, R9 ;  /* 0x00000009080b7220 */ /* 0x002fe20000410000 */
[----:B------:R-:W-:-:S03]  /*0650*/  FMUL.FTZ R9, R9, 0.5 ;  /* 0x3f00000009097820 */ /* 0x000fc60000410000 */
[----:B------:R-:W-:-:S04]  /*0660*/  FFMA R6, -R11, R11, R8 ;  /* 0x0000000b0b067223 */ /* 0x000fc80000000108 */
[----:B------:R-:W-:-:S07]  /*0670*/  FFMA R6, R6, R9, R11 ;  /* 0x0000000906067223 */ /* 0x000fce000000000b */
.L_x_11:
[----:B------:R-:W-:Y:S05]  /*0680*/  BSYNC.RECONVERGENT B0 ;  /* 0x0000000000007941 */ /* 0x000fea0003800200 */
.L_x_9:
[C---:B------:R-:W-:Y:S01]  /*0690*/  FADD R10, R6.reuse, R5 ;  /* 0x00000005060a7221 */ /* 0x040fe20000000000 */
[----:B------:R-:W-:Y:S01]  /*06a0*/  FMUL R4, R6, R4 ;  /* 0x0000000406047220 */ /* 0x000fe20000400000 */
[----:B------:R-:W-:Y:S01]  /*06b0*/  FADD R12, R7, R8 ;  /* 0x00000008070c7221 */ /* 0x000fe20000000000 */
[----:B------:R-:W-:Y:S01]  /*06c0*/  BSSY.RECONVERGENT B0, `(.L_x_12) ;  /* 0x000000f000007945 */ /* 0x000fe20003800200 */
[----:B------:R-:W0:Y:S01]  /*06d0*/  MUFU.RCP R9, R10 ;  /* 0x0000000a00097308 */ /* 0x000e220000001000 */
[----:B------:R-:W-:Y:S01]  /*06e0*/  FFMA R5, R5, R18, R4 ;  /* 0x0000001205057223 */ /* 0x000fe20000000004 */
[----:B------:R-:W-:-:S06]  /*06f0*/  FMUL R12, R12, 0.5 ;  /* 0x3f0000000c0c7820 */ /* 0x000fcc0000400000 */
[----:B------:R-:W1:Y:S01]  /*0700*/  FCHK P0, R5, R10 ;  /* 0x0000000a05007302 */ /* 0x000e620000000000 */
[----:B0-----:R-:W-:-:S04]  /*0710*/  FFMA R6, -R10, R9, 1 ;  /* 0x3f8000000a067423 */ /* 0x001fc80000000109 */
[----:B------:R-:W-:-:S04]  /*0720*/  FFMA R6, R9, R6, R9 ;  /* 0x0000000609067223 */ /* 0x000fc80000000009 */
[----:B------:R-:W-:-:S04]  /*0730*/  FFMA R9, R5, R6, RZ ;  /* 0x0000000605097223 */ /* 0x000fc800000000ff */
[----:B------:R-:W-:-:S04]  /*0740*/  FFMA R18, -R10, R9, R5 ;  /* 0x000000090a127223 */ /* 0x000fc80000000105 */
[----:B------:R-:W-:Y:S01]  /*0750*/  FFMA R18, R6, R18, R9 ;  /* 0x0000001206127223 */ /* 0x000fe20000000009 */
[----:B-1----:R-:W-:Y:S06]  /*0760*/  @!P0 BRA `(.L_x_13) ;  /* 0x0000000000108947 */ /* 0x002fec0003800000 */
[----:B------:R-:W-:Y:S02]  /*0770*/  MOV R4, R10 ;  /* 0x0000000a00047202 */ /* 0x000fe40000000f00 */
[----:B------:R-:W-:-:S07]  /*0780*/  MOV R6, 0x7a0 ;  /* 0x000007a000067802 */ /* 0x000fce0000000f00 */
[----:B-----5:R-:W-:Y:S05]  /*0790*/  CALL.REL.NOINC `($__internal_2_$__cuda_sm3x_div_rn_noftz_f32_slowpath) ;  /* 0x0000000c009c7944 */ /* 0x020fea0003c00000 */
[----:B------:R-:W-:-:S07]  /*07a0*/  IMAD.MOV.U32 R18, RZ, RZ, R9 ;  /* 0x000000ffff127224 */ /* 0x000fce00078e0009 */
.L_x_13:
[----:B------:R-:W-:Y:S05]  /*07b0*/  BSYNC.RECONVERGENT B0 ;  /* 0x0000000000007941 */ /* 0x000fea0003800200 */
.L_x_12:
[----:B------:R-:W-:Y:S01]  /*07c0*/  IADD3 R4, PT, PT, R12, -0xd000000, RZ ;  /* 0xf30000000c047810 */ /* 0x000fe20007ffe0ff */
[----:B------:R0:W1:Y:S01]  /*07d0*/  MUFU.RSQ R5, R12 ;  /* 0x0000000c00057308 */ /* 0x0000620000001400 */
[----:B------:R-:W-:Y:S02]  /*07e0*/  BSSY.RECONVERGENT B0, `(.L_x_14) ;  /* 0x000000b000007945 */ /* 0x000fe40003800200 */
[----:B------:R-:W-:-:S13]  /*07f0*/  ISETP.GT.U32.AND P0, PT, R4, 0x727fffff, PT ;  /* 0x727fffff0400780c */ /* 0x000fda0003f04070 */
[----:B0-----:R-:W-:Y:S05]  /*0800*/  @!P0 BRA `(.L_x_15) ;  /* 0x0000000000108947 */ /* 0x001fea0003800000 */
[----:B------:R-:W-:-:S07]  /*0810*/  MOV R14, 0x830 ;  /* 0x00000830000e7802 */ /* 0x000fce0000000f00 */
[----:B-1---5:R-:W-:Y:S05]  /*0820*/  CALL.REL.NOINC `($__internal_1_$__cuda_sm20_sqrt_rn_f32_slowpath) ;  /* 0x0000000c00207944 */ /* 0x022fea0003c00000 */
[----:B------:R-:W-:Y:S01]  /*0830*/  IMAD.MOV.U32 R19, RZ, RZ, R6 ;  /* 0x000000ffff137224 */ /* 0x000fe200078e0006 */
[----:B------:R-:W-:Y:S06]  /*0840*/  BRA `(.L_x_16) ;  /* 0x0000000000107947 */ /* 0x000fec0003800000 */
.L_x_15:
[----:B-1----:R-:W-:Y:S01]  /*0850*/  FMUL.FTZ R19, R12, R5 ;  /* 0x000000050c137220 */ /* 0x002fe20000410000 */
[----:B------:R-:W-:-:S03]  /*0860*/  FMUL.FTZ R5, R5, 0.5 ;  /* 0x3f00000005057820 */ /* 0x000fc60000410000 */
[----:B------:R-:W-:-:S04]  /*0870*/  FFMA R12, -R19, R19, R12 ;  /* 0x00000013130c7223 */ /* 0x000fc8000000010c */
[----:B------:R-:W-:-:S07]  /*0880*/  FFMA R19, R12, R5, R19 ;  /* 0x000000050c137223 */ /* 0x000fce0000000013 */
.L_x_16:
[----:B------:R-:W-:Y:S05]  /*0890*/  BSYNC.RECONVERGENT B0 ;  /* 0x0000000000007941 */ /* 0x000fea0003800200 */
.L_x_14:
[----:B------:R-:W-:Y:S01]  /*08a0*/  FMUL R19, R19, 3.1324112415313720703 ;  /* 0x4048796d13137820 */ /* 0x000fe20000400000 */
[----:B------:R-:W-:Y:S03]  /*08b0*/  BAR.SYNC.DEFER_BLOCKING 0x0 ;  /* 0x0000000000007b1d */ /* 0x000fe60000010000 */
[C-C-:B------:R-:W-:Y:S01]  /*08c0*/  FADD R22, -R19.reuse, R18.reuse ;  /* 0x0000001213167221 */ /* 0x140fe20000000100 */
[----:B------:R-:W-:Y:S02]  /*08d0*/  FADD R23, R19, R18 ;  /* 0x0000001213177221 */ /* 0x000fe40000000000 */
[----:B------:R-:W-:Y:S02]  /*08e0*/  BSSY.RECONVERGENT B0, `(.L_x_17) ;  /* 0x000000e000007945 */ /* 0x000fe40003800200 */
[----:B------:R-:W-:-:S05]  /*08f0*/  FADD R10, -R22, R23 ;  /* 0x00000017160a7221 */ /* 0x000fca0000000100 */
[----:B------:R-:W-:-:S04]  /*0900*/  IADD3 R4, PT, PT, R10, 0x1800000, RZ ;  /* 0x018000000a047810 */ /* 0x000fc80007ffe0ff */
[----:B------:R-:W-:-:S04]  /*0910*/  LOP3.LUT R4, R4, 0x7f800000, RZ, 0xc0, !PT ;  /* 0x7f80000004047812 */ /* 0x000fc800078ec0ff */
[----:B------:R-:W-:-:S13]  /*0920*/  ISETP.GT.U32.AND P0, PT, R4, 0x1ffffff, PT ;  /* 0x01ffffff0400780c */ /* 0x000fda0003f04070 */
[----:B------:R-:W-:Y:S05]  /*0930*/  @P0 BRA `(.L_x_18) ;  /* 0x0000000000100947 */ /* 0x000fea0003800000 */
[----:B------:R-:W-:-:S07]  /*0940*/  MOV R6, 0x960 ;  /* 0x0000096000067802 */ /* 0x000fce0000000f00 */
[----:B-----5:R-:W-:Y:S05]  /*0950*/  CALL.REL.NOINC `($__internal_0_$__cuda_sm20_rcp_rn_f32_slowpath) ;  /* 0x0000000400fc7944 */ /* 0x020fea0003c00000 */
[----:B------:R-:W-:Y:S01]  /*0960*/  MOV R13, R9 ;  /* 0x00000009000d7202 */ /* 0x000fe20000000f00 */
[----:B------:R-:W-:Y:S06]  /*0970*/  BRA `(.L_x_19) ;  /* 0x0000000000107947 */ /* 0x000fec0003800000 */
.L_x_18:
[----:B------:R-:W0:Y:S02]  /*0980*/  MUFU.RCP R13, R10 ;  /* 0x0000000a000d7308 */ /* 0x000e240000001000 */
[----:B0-----:R-:W-:-:S04]  /*0990*/  FFMA R4, R10, R13, -1 ;  /* 0xbf8000000a047423 */ /* 0x001fc8000000000d */
[----:B------:R-:W-:-:S04]  /*09a0*/  FADD.FTZ R4, -R4, -RZ ;  /* 0x800000ff04047221 */ /* 0x000fc80000010100 */
[----:B------:R-:W-:-:S07]  /*09b0*/  FFMA R13, R13, R4, R13 ;  /* 0x000000040d0d7223 */ /* 0x000fce000000000d */
.L_x_19:
[----:B------:R-:W-:Y:S05]  /*09c0*/  BSYNC.RECONVERGENT B0 ;  /* 0x0000000000007941 */ /* 0x000fea0003800200 */
.L_x_17:
[----:B------:R-:W0:Y:S01]  /*09d0*/  MUFU.RCP R9, R8 ;  /* 0x0000000800097308 */ /* 0x000e220000001000 */
[----:B------:R-:W-:Y:S01]  /*09e0*/  FMUL R5, R3, R3 ;  /* 0x0000000303057220 */ /* 0x000fe20000400000 */
[----:B------:R-:W-:Y:S06]  /*09f0*/  BSSY.RECONVERGENT B0, `(.L_x_20) ;  /* 0x000000c000007945 */ /* 0x000fec0003800200 */
[----:B------:R-:W1:Y:S01]  /*0a00*/  FCHK P0, R5, R8 ;  /* 0x0000000805007302 */ /* 0x000e620000000000 */
[----:B0-----:R-:W-:-:S04]  /*0a10*/  FFMA R12, -R8, R9, 1 ;  /* 0x3f800000080c7423 */ /* 0x001fc80000000109 */
[----:B------:R-:W-:-:S04]  /*0a20*/  FFMA R12, R9, R12, R9 ;  /* 0x0000000c090c7223 */ /* 0x000fc80000000009 */
[----:B------:R-:W-:-:S04]  /*0a30*/  FFMA R9, R12, R5, RZ ;  /* 0x000000050c097223 */ /* 0x000fc800000000ff */
[----:B------:R-:W-:-:S04]  /*0a40*/  FFMA R4, -R8, R9, R5 ;  /* 0x0000000908047223 */ /* 0x000fc80000000105 */
[----:B------:R-:W-:Y:S01]  /*0a50*/  FFMA R12, R12, R4, R9 ;  /* 0x000000040c0c7223 */ /* 0x000fe20000000009 */
[----:B-1----:R-:W-:Y:S06]  /*0a60*/  @!P0 BRA `(.L_x_21) ;  /* 0x0000000000108947 */ /* 0x002fec0003800000 */
[----:B------:R-:W-:Y:S01]  /*0a70*/  IMAD.MOV.U32 R4, RZ, RZ, R8 ;  /* 0x000000ffff047224 */ /* 0x000fe200078e0008 */
[----:B------:R-:W-:-:S07]  /*0a80*/  MOV R6, 0xaa0 ;  /* 0x00000aa000067802 */ /* 0x000fce0000000f00 */
[----:B-----5:R-:W-:Y:S05]  /*0a90*/  CALL.REL.NOINC `($__internal_2_$__cuda_sm3x_div_rn_noftz_f32_slowpath) ;  /* 0x0000000800dc7944 */ /* 0x020fea0003c00000 */
[----:B------:R-:W-:-:S07]  /*0aa0*/  MOV R12, R9 ;  /* 0x00000009000c7202 */ /* 0x000fce0000000f00 */
.L_x_21:
[----:B------:R-:W-:Y:S05]  /*0ab0*/  BSYNC.RECONVERGENT B0 ;  /* 0x0000000000007941 */ /* 0x000fea0003800200 */
.L_x_20:
[----:B------:R-:W0:Y:S01]  /*0ac0*/  MUFU.RCP R4, R7 ;  /* 0x0000000700047308 */ /* 0x000e220000001000 */
[----:B------:R-:W-:Y:S01]  /*0ad0*/  FMUL R5, R0, R0 ;  /* 0x0000000000057220 */ /* 0x000fe20000400000 */
[----:B-----5:R-:W-:Y:S01]  /*0ae0*/  FADD R20, -R20, R21 ;  /* 0x0000001514147221 */ /* 0x020fe20000000100 */
[----:B------:R-:W-:Y:S01]  /*0af0*/  FADD R11, R7, R8 ;  /* 0x00000008070b7221 */ /* 0x000fe20000000000 */
[----:B------:R-:W-:Y:S01]  /*0b00*/  BSSY.RECONVERGENT B0, `(.L_x_22) ;  /* 0x000000e000007945 */ /* 0x000fe20003800200 */
[----:B------:R-:W-:Y:S01]  /*0b10*/  FADD R0, -R0, R3 ;  /* 0x0000000300007221 */ /* 0x000fe20000000100 */
[----:B------:R-:W-:Y:S02]  /*0b20*/  FMUL R20, R20, 9.812000274658203125 ;  /* 0x411cfdf414147820 */ /* 0x000fe40000400000 */
[----:B------:R-:W1:Y:S02]  /*0b30*/  FCHK P0, R5, R7 ;  /* 0x0000000705007302 */ /* 0x000e640000000000 */
[----:B------:R-:W-:Y:S01]  /*0b40*/  FMUL R3, R11, R20 ;  /* 0x000000140b037220 */ /* 0x000fe20000400000 */
        /* <DEDUP_REMOVED lines=8> */
[----:B------:R-:W-:Y:S05]  /*0bd0*/  CALL.REL.NOINC `($__internal_2_$__cuda_sm3x_div_rn_noftz_f32_slowpath) ;  /* 0x00000008008c7944 */ /* 0x000fea0003c00000 */
.L_x_23:
[----:B------:R-:W-:Y:S05]  /*0be0*/  BSYNC.RECONVERGENT B0 ;  /* 0x0000000000007941 */ /* 0x000fea0003800200 */
.L_x_22:
[----:B------:R-:W-:Y:S01]  /*0bf0*/  FMUL R7, R7, R7 ;  /* 0x0000000707077220 */ /* 0x000fe20000400000 */
[----:B------:R-:W-:Y:S01]  /*0c00*/  FADD R9, -R9, R12 ;  /* 0x0000000c09097221 */ /* 0x000fe20000000100 */
[----:B------:R-:W0:Y:S01]  /*0c10*/  LDCU.64 UR4, c[0x4][0x10] ;  /* 0x01000200ff0477ac */ /* 0x000e220008000a00 */
[----:B------:R-:W-:Y:S01]  /*0c20*/  MOV R6, R17 ;  /* 0x0000001100067202 */ /* 0x000fe20000000f00 */
[----:B------:R-:W-:Y:S01]  /*0c30*/  FFMA R8, R8, R8, -R7 ;  /* 0x0000000808087223 */ /* 0x000fe20000000807 */
[----:B------:R-:W-:-:S03]  /*0c40*/  IMAD.MOV.U32 R7, RZ, RZ, R16 ;  /* 0x000000ffff077224 */ /* 0x000fc600078e0010 */
[----:B------:R-:W-:-:S04]  /*0c50*/  FFMA R8, R8, 4.9060001373291015625, R9 ;  /* 0x409cfdf408087823 */ /* 0x000fc80000000009 */
[----:B------:R-:W-:Y:S01]  /*0c60*/  FFMA R3, R3, 0.5, R8 ;  /* 0x3f00000003037823 */ /* 0x000fe20000000008 */
[----:B------:R-:W-:-:S03]  /*0c70*/  MOV R8, 0x0 ;  /* 0x0000000000087802 */ /* 0x000fc60000000f00 */
[-CC-:B------:R-:W-:Y:S01]  /*0c80*/  FFMA R4, R23, R0.reuse, -R3.reuse ;  /* 0x0000000017047223 */ /* 0x180fe20000000803 */
[----:B------:R-:W-:Y:S02]  /*0c90*/  FFMA R24, R22, -R0, R3 ;  /* 0x8000000016187223 */ /* 0x000fe40000000003 */
[----:B------:R-:W1:Y:S01]  /*0ca0*/  LDC.64 R8, c[0x4][R8] ;  /* 0x0100000008087b82 */ /* 0x000e620000000a00 */
[-C--:B------:R-:W-:Y:S01]  /*0cb0*/  FMUL R25, R4, R13.reuse ;  /* 0x0000000d04197220 */ /* 0x080fe20000400000 */
[----:B------:R-:W-:Y:S01]  /*0cc0*/  FMUL R24, R24, R13 ;  /* 0x0000000d18187220 */ /* 0x000fe20000400000 */
[----:B0-----:R-:W-:Y:S01]  /*0cd0*/  IMAD.U32 R4, RZ, RZ, UR4 ;  /* 0x00000004ff047e24 */ /* 0x001fe2000f8e00ff */
[----:B------:R-:W-:Y:S01]  /*0ce0*/  MOV R5, UR5 ;  /* 0x0000000500057c02 */ /* 0x000fe20008000f00 */
[----:B------:R-:W0:Y:S02]  /*0cf0*/  F2F.F64.F32 R10, R25 ;  /* 0x00000019000a7310 */ /* 0x000e240000201800 */
[----:B0-----:R0:W-:Y:S04]  /*0d00*/  STL.64 [R1], R10 ;  /* 0x0000000a01007387 */ /* 0x0011e80000100a00 */
[----:B------:R-:W-:-:S07]  /*0d10*/  LEPC R20, `(.L_x_24) ;  /* 0x000000001014794e */ /* 0x000fce0000000000 */
[----:B01----:R-:W-:Y:S05]  /*0d20*/  CALL.ABS.NOINC R8 ;  /* 0x0000000008007343 */ /* 0x003fea0003c00000 */
.L_x_24:
[----:B------:R-:W-:Y:S05]  /*0d30*/  WARPSYNC.ALL ;  /* 0x0000000000007948 */ /* 0x000fea0003800000 */
[----:B------:R-:W0:Y:S08]  /*0d40*/  S2UR UR5, SR_CgaCtaId ;  /* 0x00000000000579c3 */ /* 0x000e300000008800 */
[----:B------:R-:W-:Y:S01]  /*0d50*/  BAR.SYNC.DEFER_BLOCKING 0x0 ;  /* 0x0000000000007b1d */ /* 0x000fe20000010000 */
[----:B------:R-:W-:-:S05]  /*0d60*/  FSETP.GEU.AND P0, PT, R18, R19, PT ;  /* 0x000000131200720b */ /* 0x000fca0003f0e000 */
[----:B------:R-:W-:Y:S01]  /*0d70*/  UMOV UR4, 0x400 ;  /* 0x0000040000047882 */ /* 0x000fe20000000000 */
[----:B------:R-:W-:Y:S01]  /*0d80*/  BSSY.RECONVERGENT B0, `(.L_x_25) ;  /* 0x000001d000007945 */ /* 0x000fe20003800200 */
[----:B0-----:R-:W-:-:S06]  /*0d90*/  ULEA UR4, UR5, UR4, 0x18 ;  /* 0x0000000405047291 */ /* 0x001fcc000f8ec0ff */
[----:B------:R-:W-:Y:S01]  /*0da0*/  LEA R2, R2, UR4, 0x2 ;  /* 0x0000000402027c11 */ /* 0x000fe2000f8e10ff */
[----:B------:R-:W-:Y:S06]  /*0db0*/  @P0 BRA `(.L_x_26) ;  /* 0x0000000000380947 */ /* 0x000fec0003800000 */
[----:B------:R-:W-:Y:S01]  /*0dc0*/  BSSY.RECONVERGENT B1, `(.L_x_27) ;  /* 0x0000005000017945 */ /* 0x000fe20003800200 */
.L_x_28:
[----:B------:R-:W0:Y:S02]  /*0dd0*/  LDS R4, [R2] ;  /* 0x0000000002047984 */ /* 0x000e240000000800 */
[----:B0-----:R-:W-:-:S05]  /*0de0*/  FADD R5, R25, R4 ;  /* 0x0000000419057221 */ /* 0x001fca0000000000 */
[----:B------:R-:W0:Y:S02]  /*0df0*/  ATOMS.CAST.SPIN P0, [R2], R4, R5 ;  /* 0x000000040200758d */ /* 0x000e240001800005 */
[----:B0-----:R-:W-:Y:S05]  /*0e00*/  @!P0 BRA `(.L_x_28) ;  /* 0xfffffffc00f08947 */ /* 0x001fea000383ffff */
[----:B------:R-:W-:Y:S05]  /*0e10*/  BSYNC.RECONVERGENT B1 ;  /* 0x0000000000017941 */ /* 0x000fea0003800200 */
.L_x_27:
[----:B------:R-:W-:Y:S01]  /*0e20*/  BSSY.RECONVERGENT B1, `(.L_x_29) ;  /* 0x0000006000017945 */ /* 0x000fe20003800200 */
[----:B------:R-:W-:-:S07]  /*0e30*/  FMUL R25, R22, R25 ;  /* 0x0000001916197220 */ /* 0x000fce0000400000 */
.L_x_30:
[----:B------:R-:W0:Y:S02]  /*0e40*/  LDS R4, [R2] ;  /* 0x0000000002047984 */ /* 0x000e240000000800 */
[----:B0-----:R-:W-:-:S05]  /*0e50*/  FADD R5, R25, R4 ;  /* 0x0000000419057221 */ /* 0x001fca0000000000 */
[----:B------:R-:W0:Y:S02]  /*0e60*/  ATOMS.CAST.SPIN P0, [R2], R4, R5 ;  /* 0x000000040200758d */ /* 0x000e240001800005 */
[----:B0-----:R-:W-:Y:S05]  /*0e70*/  @!P0 BRA `(.L_x_30) ;  /* 0xfffffffc00f08947 */ /* 0x001fea000383ffff */
[----:B------:R-:W-:Y:S05]  /*0e80*/  BSYNC.RECONVERGENT B1 ;  /* 0x0000000000017941 */ /* 0x000fea0003800200 */
.L_x_29:
[----:B------:R-:W-:Y:S05]  /*0e90*/  BRA `(.L_x_31) ;  /* 0x00000000002c7947 */ /* 0x000fea0003800000 */
.L_x_26:
[----:B------:R-:W-:Y:S01]  /*0ea0*/  BSSY.RECONVERGENT B1, `(.L_x_32) ;  /* 0x0000005000017945 */ /* 0x000fe20003800200 */
.L_x_33:
[----:B------:R-:W0:Y:S02]  /*0eb0*/  LDS R4, [R2+0x4] ;  /* 0x0000040002047984 */ /* 0x000e240000000800 */
[----:B0-----:R-:W-:-:S05]  /*0ec0*/  FADD R5, R25, R4 ;  /* 0x0000000419057221 */ /* 0x001fca0000000000 */
[----:B------:R-:W0:Y:S02]  /*0ed0*/  ATOMS.CAST.SPIN P0, [R2+0x4], R4, R5 ;  /* 0x000004040200758d */ /* 0x000e240001800005 */
[----:B0-----:R-:W-:Y:S05]  /*0ee0*/  @!P0 BRA `(.L_x_33) ;  /* 0xfffffffc00f08947 */ /* 0x001fea000383ffff */
[----:B------:R-:W-:Y:S05]  /*0ef0*/  BSYNC.RECONVERGENT B1 ;  /* 0x0000000000017941 */ /* 0x000fea0003800200 */
.L_x_32:
[----:B------:R-:W-:-:S07]  /*0f00*/  FMUL R25, R22, R25 ;  /* 0x0000001916197220 */ /* 0x000fce0000400000 */
.L_x_34:
[----:B------:R-:W0:Y:S02]  /*0f10*/  LDS R4, [R2+0x4] ;  /* 0x0000040002047984 */ /* 0x000e240000000800 */
[----:B0-----:R-:W-:-:S05]  /*0f20*/  FADD R5, R25, R4 ;  /* 0x0000000419057221 */ /* 0x001fca0000000000 */
[----:B------:R-:W0:Y:S02]  /*0f30*/  ATOMS.CAST.SPIN P0, [R2+0x4], R4, R5 ;  /* 0x000004040200758d */ /* 0x000e240001800005 */
[----:B0-----:R-:W-:Y:S05]  /*0f40*/  @!P0 BRA `(.L_x_34) ;  /* 0xfffffffc00f08947 */ /* 0x001fea000383ffff */
.L_x_31:
[----:B------:R-:W-:Y:S05]  /*0f50*/  BSYNC.RECONVERGENT B0 ;  /* 0x0000000000007941 */ /* 0x000fea0003800200 */
.L_x_25:
[----:B------:R-:W-:Y:S01]  /*0f60*/  FSETP.GT.AND P0, PT, R19, -R18, PT ;  /* 0x800000121300720b */ /* 0x000fe20003f04000 */
[----:B------:R-:W-:-:S12]  /*0f70*/  BSSY.RECONVERGENT B0, `(.L_x_35) ;  /* 0x000001b000007945 */ /* 0x000fd80003800200 */
[----:B------:R-:W-:Y:S05]  /*0f80*/  @!P0 BRA `(.L_x_36) ;  /* 0x0000000000388947 */ /* 0x000fea0003800000 */
[----:B------:R-:W-:Y:S01]  /*0f90*/  BSSY.RECONVERGENT B1, `(.L_x_37) ;  /* 0x0000005000017945 */ /* 0x000fe20003800200 */
.L_x_38:
[----:B------:R-:W0:Y:S02]  /*0fa0*/  LDS R4, [R2+0x4] ;  /* 0x0000040002047984 */ /* 0x000e240000000800 */
[----:B0-----:R-:W-:-:S05]  /*0fb0*/  FADD R5, R24, R4 ;  /* 0x0000000418057221 */ /* 0x001fca0000000000 */
[----:B------:R-:W0:Y:S02]  /*0fc0*/  ATOMS.CAST.SPIN P0, [R2+0x4], R4, R5 ;  /* 0x000004040200758d */ /* 0x000e240001800005 */
[----:B0-----:R-:W-:Y:S05]  /*0fd0*/  @!P0 BRA `(.L_x_38) ;  /* 0xfffffffc00f08947 */ /* 0x001fea000383ffff */
[----:B------:R-:W-:Y:S05]  /*0fe0*/  BSYNC.RECONVERGENT B1 ;  /* 0x0000000000017941 */ /* 0x000fea0003800200 */
.L_x_37:
[----:B------:R-:W-:Y:S01]  /*0ff0*/  BSSY.RECONVERGENT B1, `(.L_x_39) ;  /* 0x0000006000017945 */ /* 0x000fe20003800200 */
[----:B------:R-:W-:-:S07]  /*1000*/  FMUL R23, R23, R24 ;  /* 0x0000001817177220 */ /* 0x000fce0000400000 */
.L_x_40:
[----:B------:R-:W0:Y:S02]  /*1010*/  LDS R4, [R2+0x4] ;  /* 0x0000040002047984 */ /* 0x000e240000000800 */
[----:B0-----:R-:W-:-:S05]  /*1020*/  FADD R5, R23, R4 ;  /* 0x0000000417057221 */ /* 0x001fca0000000000 */
[----:B------:R-:W0:Y:S02]  /*1030*/  ATOMS.CAST.SPIN P0, [R2+0x4], R4, R5 ;  /* 0x000004040200758d */ /* 0x000e240001800005 */
[----:B0-----:R-:W-:Y:S05]  /*1040*/  @!P0 BRA `(.L_x_40) ;  /* 0xfffffffc00f08947 */ /* 0x001fea000383ffff */
[----:B------:R-:W-:Y:S05]  /*1050*/  BSYNC.RECONVERGENT B1 ;  /* 0x0000000000017941 */ /* 0x000fea0003800200 */
.L_x_39:
[----:B------:R-:W-:Y:S05]  /*1060*/  BRA `(.L_x_41) ;  /* 0x00000000002c7947 */ /* 0x000fea0003800000 */
.L_x_36:
[----:B------:R-:W-:Y:S01]  /*1070*/  BSSY.RECONVERGENT B1, `(.L_x_42) ;  /* 0x0000005000017945 */ /* 0x000fe20003800200 */
.L_x_43:
[----:B------:R-:W0:Y:S02]  /*1080*/  LDS R4, [R2] ;  /* 0x0000000002047984 */ /* 0x000e240000000800 */
[----:B0-----:R-:W-:-:S05]  /*1090*/  FADD R5, R24, R4 ;  /* 0x0000000418057221 */ /* 0x001fca0000000000 */
[----:B------:R-:W0:Y:S02]  /*10a0*/  ATOMS.CAST.SPIN P0, [R2], R4, R5 ;  /* 0x000000040200758d */ /* 0x000e240001800005 */
[----:B0-----:R-:W-:Y:S05]  /*10b0*/  @!P0 BRA `(.L_x_43) ;  /* 0xfffffffc00f08947 */ /* 0x001fea000383ffff */
[----:B------:R-:W-:Y:S05]  /*10c0*/  BSYNC.RECONVERGENT B1 ;  /* 0x0000000000017941 */ /* 0x000fea0003800200 */
.L_x_42:
[----:B------:R-:W-:-:S07]  /*10d0*/  FMUL R23, R23, R24 ;  /* 0x0000001817177220 */ /* 0x000fce0000400000 */
.L_x_44:
[----:B------:R-:W0:Y:S02]  /*10e0*/  LDS R4, [R2] ;  /* 0x0000000002047984 */ /* 0x000e240000000800 */
[----:B0-----:R-:W-:-:S05]  /*10f0*/  FADD R5, R23, R4 ;  /* 0x0000000417057221 */ /* 0x001fca0000000000 */
[----:B------:R-:W0:Y:S02]  /*1100*/  ATOMS.CAST.SPIN P0, [R2], R4, R5 ;  /* 0x000000040200758d */ /* 0x000e240001800005 */
[----:B0-----:R-:W-:Y:S05]  /*1110*/  @!P0 BRA `(.L_x_44) ;  /* 0xfffffffc00f08947 */ /* 0x001fea000383ffff */
.L_x_41:
[----:B------:R-:W-:Y:S05]  /*1120*/  BSYNC.RECONVERGENT B0 ;  /* 0x0000000000007941 */ /* 0x000fea0003800200 */
.L_x_35:
[----:B------:R-:W-:Y:S06]  /*1130*/  BAR.SYNC.DEFER_BLOCKING 0x0 ;  /* 0x0000000000007b1d */ /* 0x000fec0000010000 */
[----:B------:R-:W-:Y:S05]  /*1140*/  EXIT ;  /* 0x000000000000794d */ /* 0x000fea0003800000 */
        .weak           $__internal_0_$__cuda_sm20_rcp_rn_f32_slowpath
        .type           $__internal_0_$__cuda_sm20_rcp_rn_f32_slowpath,@function
        .size           $__internal_0_$__cuda_sm20_rcp_rn_f32_slowpath,($__internal_1_$__cuda_sm20_sqrt_rn_f32_slowpath - $__internal_0_$__cuda_sm20_rcp_rn_f32_slowpath)
$__internal_0_$__cuda_sm20_rcp_rn_f32_slowpath:
[----:B------:R-:W-:Y:S01]  /*1150*/  SHF.L.U32 R5, R10, 0x1, RZ ;  /* 0x000000010a057819 */ /* 0x000fe200000006ff */
[----:B------:R-:W-:Y:S01]  /*1160*/  BSSY.RECONVERGENT B1, `(.L_x_45) ;  /* 0x0000031000017945 */ /* 0x000fe20003800200 */
[----:B------:R-:W-:Y:S02]  /*1170*/  MOV R4, R10 ;  /* 0x0000000a00047202 */ /* 0x000fe40000000f00 */
[----:B------:R-:W-:-:S04]  /*1180*/  SHF.R.U32.HI R5, RZ, 0x18, R5 ;  /* 0x00000018ff057819 */ /* 0x000fc80000011605 */
[----:B------:R-:W-:-:S13]  /*1190*/  ISETP.NE.U32.AND P0, PT, R5, RZ, PT ;  /* 0x000000ff0500720c */ /* 0x000fda0003f05070 */
[----:B------:R-:W-:Y:S05]  /*11a0*/  @P0 BRA `(.L_x_46) ;  /* 0x0000000000280947 */ /* 0x000fea0003800000 */
[----:B------:R-:W-:-:S05]  /*11b0*/  IMAD.SHL.U32 R5, R4, 0x2, RZ ;  /* 0x0000000204057824 */ /* 0x000fca00078e00ff */
[----:B------:R-:W-:-:S13]  /*11c0*/  ISETP.NE.AND P0, PT, R5, RZ, PT ;  /* 0x000000ff0500720c */ /* 0x000fda0003f05270 */
[----:B------:R-:W-:Y:S01]  /*11d0*/  @P0 FFMA R10, R4, 1.84467440737095516160e+19, RZ ;  /* 0x5f800000040a0823 */ /* 0x000fe200000000ff */
[----:B------:R-:W-:Y:S08]  /*11e0*/  @!P0 MUFU.RCP R9, R4 ;  /* 0x0000000400098308 */ /* 0x000ff00000001000 */
[----:B------:R-:W0:Y:S02]  /*11f0*/  @P0 MUFU.RCP R5, R10 ;  /* 0x0000000a00050308 */ /* 0x000e240000001000 */
[----:B0-----:R-:W-:-:S04]  /*1200*/  @P0 FFMA R11, R10, R5, -1 ;  /* 0xbf8000000a0b0423 */ /* 0x001fc80000000005 */
[----:B------:R-:W-:-:S04]  /*1210*/  @P0 FADD.FTZ R12, -R11, -RZ ;  /* 0x800000ff0b0c0221 */ /* 0x000fc80000010100 */
[----:B------:R-:W-:-:S04]  /*1220*/  @P0 FFMA R5, R5, R12, R5 ;  /* 0x0000000c05050223 */ /* 0x000fc80000000005 */
[----:B------:R-:W-:Y:S01]  /*1230*/  @P0 FFMA R9, R5, 1.84467440737095516160e+19, RZ ;  /* 0x5f80000005090823 */ /* 0x000fe200000000ff */
[----:B------:R-:W-:Y:S06]  /*1240*/  BRA `(.L_x_47) ;  /* 0x0000000000887947 */ /* 0x000fec0003800000 */
.L_x_46:
[----:B------:R-:W-:-:S04]  /*1250*/  IADD3 R9, PT, PT, R5, -0xfd, RZ ;  /* 0xffffff0305097810 */ /* 0x000fc80007ffe0ff */
[----:B------:R-:W-:-:S13]  /*1260*/  ISETP.GT.U32.AND P0, PT, R9, 0x1, PT ;  /* 0x000000010900780c */ /* 0x000fda0003f04070 */
[----:B------:R-:W-:Y:S05]  /*1270*/  @P0 BRA `(.L_x_48) ;  /* 0x0000000000780947 */ /* 0x000fea0003800000 */
[----:B------:R-:W-:Y:S01]  /*1280*/  LOP3.LUT R10, R4, 0x7fffff, RZ, 0xc0, !PT ;  /* 0x007fffff040a7812 */ /* 0x000fe200078ec0ff */
[----:B------:R-:W-:Y:S01]  /*1290*/  HFMA2 R14, -RZ, RZ, 0, 1.78813934326171875e-07 ;  /* 0x00000003ff0e7431 */ /* 0x000fe200000001ff */
[----:B------:R-:W-:Y:S02]  /*12a0*/  IADD3 R5, PT, PT, R5, -0xfc, RZ ;  /* 0xffffff0405057810 */ /* 0x000fe40007ffe0ff */
[----:B------:R-:W-:-:S04]  /*12b0*/  LOP3.LUT R10, R10, 0x3f800000, RZ, 0xfc, !PT ;  /* 0x3f8000000a0a7812 */ /* 0x000fc800078efcff */
[----:B------:R-:W0:Y:S01]  /*12c0*/  MUFU.RCP R11, R10 ;  /* 0x0000000a000b7308 */ /* 0x000e220000001000 */
[----:B------:R-:W-:Y:S01]  /*12d0*/  SHF.L.U32 R15, R14, R9, RZ ;  /* 0x000000090e0f7219 */ /* 0x000fe200000006ff */
[----:B0-----:R-:W-:-:S04]  /*12e0*/  FFMA R12, R10, R11, -1 ;  /* 0xbf8000000a0c7423 */ /* 0x001fc8000000000b */
[----:B------:R-:W-:-:S04]  /*12f0*/  FADD.FTZ R12, -R12, -RZ ;  /* 0x800000ff0c0c7221 */ /* 0x000fc80000010100 */
[CCC-:B------:R-:W-:Y:S01]  /*1300*/  FFMA.RM R13, R11.reuse, R12.reuse, R11.reuse ;  /* 0x0000000c0b0d7223 */ /* 0x1c0fe2000000400b */
[----:B------:R-:W-:-:S04]  /*1310*/  FFMA.RP R12, R11, R12, R11 ;  /* 0x0000000c0b0c7223 */ /* 0x000fc8000000800b */
[C---:B------:R-:W-:Y:S02]  /*1320*/  LOP3.LUT R11, R13.reuse, 0x7fffff, RZ, 0xc0, !PT ;  /* 0x007fffff0d0b7812 */ /* 0x040fe400078ec0ff */
[----:B------:R-:W-:Y:S02]  /*1330*/  FSETP.NEU.FTZ.AND P0, PT, R13, R12, PT ;  /* 0x0000000c0d00720b */ /* 0x000fe40003f1d000 */
[----:B------:R-:W-:Y:S02]  /*1340*/  LOP3.LUT R12, R11, 0x800000, RZ, 0xfc, !PT ;  /* 0x008000000b0c7812 */ /* 0x000fe400078efcff */
[----:B------:R-:W-:Y:S02]  /*1350*/  SEL R11, RZ, 0xffffffff, !P0 ;  /* 0xffffffffff0b7807 */ /* 0x000fe40004000000 */
[----:B------:R-:W-:Y:S02]  /*1360*/  LOP3.LUT R10, R15, R12, RZ, 0xc0, !PT ;  /* 0x0000000c0f0a7212 */ /* 0x000fe400078ec0ff */
[----:B------:R-:W-:Y:S01]  /*1370*/  SHF.R.U32.HI R5, RZ, R5, R12 ;  /* 0x00000005ff057219 */ /* 0x000fe2000001160c */
[----:B------:R-:W-:Y:S01]  /*1380*/  IMAD.MOV R11, RZ, RZ, -R11 ;  /* 0x000000ffff0b7224 */ /* 0x000fe200078e0a0b */
[----:B------:R-:W-:-:S04]  /*1390*/  SHF.R.U32.HI R10, RZ, R9, R10 ;  /* 0x00000009ff0a7219 */ /* 0x000fc8000001160a */
[----:B------:R-:W-:Y:S02]  /*13a0*/  LOP3.LUT P1, RZ, R11, R9, R12, 0xf8, !PT ;  /* 0x000000090bff7212 */ /* 0x000fe4000782f80c */
[C---:B------:R-:W-:Y:S02]  /*13b0*/  LOP3.LUT P0, RZ, R10.reuse, 0x1, RZ, 0xc0, !PT ;  /* 0x000000010aff7812 */ /* 0x040fe4000780c0ff */
[----:B------:R-:W-:-:S04]  /*13c0*/  LOP3.LUT P2, RZ, R10, 0x2, RZ, 0xc0, !PT ;  /* 0x000000020aff7812 */ /* 0x000fc8000784c0ff */
[----:B------:R-:W-:Y:S02]  /*13d0*/  PLOP3.LUT P0, PT, P0, P1, P2, 0xe0, 0x0 ;  /* 0x000000000000781c */ /* 0x000fe40000703c20 */
[----:B------:R-:W-:Y:S02]  /*13e0*/  LOP3.LUT P1, RZ, R4, 0x7fffff, RZ, 0xc0, !PT ;  /* 0x007fffff04ff7812 */ /* 0x000fe4000782c0ff */
[----:B------:R-:W-:-:S04]  /*13f0*/  SEL R9, RZ, 0x1, !P0 ;  /* 0x00000001ff097807 */ /* 0x000fc80004000000 */
[----:B------:R-:W-:-:S04]  /*1400*/  IADD3 R9, PT, PT, -R9, RZ, RZ ;  /* 0x000000ff09097210 */ /* 0x000fc80007ffe1ff */
[----:B------:R-:W-:-:S13]  /*1410*/  ISETP.GE.AND P0, PT, R9, RZ, PT ;  /* 0x000000ff0900720c */ /* 0x000fda0003f06270 */
[----:B------:R-:W-:-:S05]  /*1420*/  @!P0 VIADD R5, R5, 0x1 ;  /* 0x0000000105058836 */ /* 0x000fca0000000000 */
[----:B------:R-:W-:-:S04]  /*1430*/  @!P1 SHF.L.U32 R5, R5, 0x1, RZ ;  /* 0x0000000105059819 */ /* 0x000fc800000006ff */
[----:B------:R-:W-:Y:S01]  /*1440*/  LOP3.LUT R9, R5, 0x80000000, R4, 0xf8, !PT ;  /* 0x8000000005097812 */ /* 0x000fe200078ef804 */
[----:B------:R-:W-:Y:S06]  /*1450*/  BRA `(.L_x_47) ;  /* 0x0000000000047947 */ /* 0x000fec0003800000 */
.L_x_48:
[----:B------:R0:W1:Y:S02]  /*1460*/  MUFU.RCP R9, R4 ;  /* 0x0000000400097308 */ /* 0x0000640000001000 */
.L_x_47:
[----:B------:R-:W-:Y:S05]  /*1470*/  BSYNC.RECONVERGENT B1 ;  /* 0x0000000000017941 */ /* 0x000fea0003800200 */
.L_x_45:
[----:B0-----:R-:W-:Y:S01]  /*1480*/  MOV R4, R6 ;  /* 0x0000000600047202 */ /* 0x001fe20000000f00 */
[----:B------:R-:W-:-:S04]  /*1490*/  IMAD.MOV.U32 R5, RZ, RZ, 0x0 ;  /* 0x00000000ff057424 */ /* 0x000fc800078e00ff */
[----:B-1----:R-:W-:Y:S05]  /*14a0*/  RET.REL.NODEC R4 `(_Z10netUpdatesPfS_iiS_) ;  /* 0xffffffe804d47950 */ /* 0x002fea0003c3ffff */
        .weak           $__internal_1_$__cuda_sm20_sqrt_rn_f32_slowpath
        .type           $__internal_1_$__cuda_sm20_sqrt_rn_f32_slowpath,@function
        .size           $__internal_1_$__cuda_sm20_sqrt_rn_f32_slowpath,($__internal_2_$__cuda_sm3x_div_rn_noftz_f32_slowpath - $__internal_1_$__cuda_sm20_sqrt_rn_f32_slowpath)
$__internal_1_$__cuda_sm20_sqrt_rn_f32_slowpath:
[----:B------:R-:W-:-:S13]  /*14b0*/  LOP3.LUT P0, RZ, R12, 0x7fffffff, RZ, 0xc0, !PT ;  /* 0x7fffffff0cff7812 */ /* 0x000fda000780c0ff */
[----:B------:R-:W-:Y:S01]  /*14c0*/  @!P0 MOV R6, R12 ;  /* 0x0000000c00068202 */ /* 0x000fe20000000f00 */
[----:B------:R-:W-:Y:S06]  /*14d0*/  @!P0 BRA `(.L_x_49) ;  /* 0x0000000000408947 */ /* 0x000fec0003800000 */
[----:B------:R-:W-:-:S13]  /*14e0*/  FSETP.GEU.FTZ.AND P0, PT, R12, RZ, PT ;  /* 0x000000ff0c00720b */ /* 0x000fda0003f1e000 */
[----:B------:R-:W-:Y:S01]  /*14f0*/  @!P0 MOV R6, 0x7fffffff ;  /* 0x7fffffff00068802 */ /* 0x000fe20000000f00 */
[----:B------:R-:W-:Y:S06]  /*1500*/  @!P0 BRA `(.L_x_49) ;  /* 0x0000000000348947 */ /* 0x000fec0003800000 */
[----:B------:R-:W-:-:S13]  /*1510*/  FSETP.GTU.FTZ.AND P0, PT, |R12|, +INF , PT ;  /* 0x7f8000000c00780b */ /* 0x000fda0003f1c200 */
[----:B------:R-:W-:Y:S01]  /*1520*/  @P0 FADD.FTZ R6, R12, 1 ;  /* 0x3f8000000c060421 */ /* 0x000fe20000010000 */
[----:B------:R-:W-:Y:S06]  /*1530*/  @P0 BRA `(.L_x_49) ;  /* 0x0000000000280947 */ /* 0x000fec0003800000 */
[----:B------:R-:W-:-:S13]  /*1540*/  FSETP.NEU.FTZ.AND P0, PT, |R12|, +INF , PT ;  /* 0x7f8000000c00780b */ /* 0x000fda0003f1d200 */
[----:B------:R-:W-:-:S04]  /*1550*/  @P0 FFMA R9, R12, 1.84467440737095516160e+19, RZ ;  /* 0x5f8000000c090823 */ /* 0x000fc800000000ff */
[----:B------:R-:W0:Y:S02]  /*1560*/  @P0 MUFU.RSQ R6, R9 ;  /* 0x0000000900060308 */ /* 0x000e240000001400 */
[----:B0-----:R-:W-:Y:S01]  /*1570*/  @P0 FMUL.FTZ R10, R9, R6 ;  /* 0x00000006090a0220 */ /* 0x001fe20000410000 */
[----:B------:R-:W-:Y:S01]  /*1580*/  @P0 FMUL.FTZ R13, R6, 0.5 ;  /* 0x3f000000060d0820 */ /* 0x000fe20000410000 */
[----:B------:R-:W-:Y:S02]  /*1590*/  @!P0 IMAD.MOV.U32 R6, RZ, RZ, R12 ;  /* 0x000000ffff068224 */ /* 0x000fe400078e000c */
[----:B------:R-:W-:-:S04]  /*15a0*/  @P0 FADD.FTZ R11, -R10, -RZ ;  /* 0x800000ff0a0b0221 */ /* 0x000fc80000010100 */
[----:B------:R-:W-:-:S04]  /*15b0*/  @P0 FFMA R11, R10, R11, R9 ;  /* 0x0000000b0a0b0223 */ /* 0x000fc80000000009 */
[----:B------:R-:W-:-:S04]  /*15c0*/  @P0 FFMA R11, R11, R13, R10 ;  /* 0x0000000d0b0b0223 */ /* 0x000fc8000000000a */
[----:B------:R-:W-:-:S07]  /*15d0*/  @P0 FMUL.FTZ R6, R11, 2.3283064365386962891e-10 ;  /* 0x2f8000000b060820 */ /* 0x000fce0000410000 */
.L_x_49:
[----:B------:R-:W-:Y:S01]  /*15e0*/  HFMA2 R11, -RZ, RZ, 0, 0 ;  /* 0x00000000ff0b7431 */ /* 0x000fe200000001ff */
[----:B------:R-:W-:-:S04]  /*15f0*/  MOV R10, R14 ;  /* 0x0000000e000a7202 */ /* 0x000fc80000000f00 */
[----:B------:R-:W-:Y:S05]  /*1600*/  RET.REL.NODEC R10 `(_Z10netUpdatesPfS_iiS_) ;  /* 0xffffffe80a7c7950 */ /* 0x000fea0003c3ffff */
        .weak           $__internal_2_$__cuda_sm3x_div_rn_noftz_f32_slowpath
        .type           $__internal_2_$__cuda_sm3x_div_rn_noftz_f32_slowpath,@function
        .size           $__internal_2_$__cuda_sm3x_div_rn_noftz_f32_slowpath,(.L_x_64 - $__internal_2_$__cuda_sm3x_div_rn_noftz_f32_slowpath)
$__internal_2_$__cuda_sm3x_div_rn_noftz_f32_slowpath:
[----:B------:R-:W-:Y:S01]  /*1610*/  SHF.R.U32.HI R9, RZ, 0x17, R4 ;  /* 0x00000017ff097819 */ /* 0x000fe20000011604 */
[----:B------:R-:W-:Y:S01]  /*1620*/  BSSY.RECONVERGENT B1, `(.L_x_50) ;  /* 0x0000062000017945 */ /* 0x000fe20003800200 */
[----:B------:R-:W-:Y:S02]  /*1630*/  SHF.R.U32.HI R11, RZ, 0x17, R5 ;  /* 0x00000017ff0b7819 */ /* 0x000fe40000011605 */
[----:B------:R-:W-:Y:S02]  /*1640*/  LOP3.LUT R9, R9, 0xff, RZ, 0xc0, !PT ;  /* 0x000000ff09097812 */ /* 0x000fe400078ec0ff */
[----:B------:R-:W-:-:S03]  /*1650*/  LOP3.LUT R11, R11, 0xff, RZ, 0xc0, !PT ;  /* 0x000000ff0b0b7812 */ /* 0x000fc600078ec0ff */
[----:B------:R-:W-:Y:S01]  /*1660*/  VIADD R14, R9, 0xffffffff ;  /* 0xffffffff090e7836 */ /* 0x000fe20000000000 */
[----:B------:R-:W-:-:S04]  /*1670*/  IADD3 R15, PT, PT, R11, -0x1, RZ ;  /* 0xffffffff0b0f7810 */ /* 0x000fc80007ffe0ff */
[----:B------:R-:W-:-:S04]  /*1680*/  ISETP.GT.U32.AND P0, PT, R14, 0xfd, PT ;  /* 0x000000fd0e00780c */ /* 0x000fc80003f04070 */
[----:B------:R-:W-:-:S13]  /*1690*/  ISETP.GT.U32.OR P0, PT, R15, 0xfd, P0 ;  /* 0x000000fd0f00780c */ /* 0x000fda0000704470 */
[----:B------:R-:W-:Y:S01]  /*16a0*/  @!P0 MOV R10, RZ ;  /* 0x000000ff000a8202 */ /* 0x000fe20000000f00 */
[----:B------:R-:W-:Y:S06]  /*16b0*/  @!P0 BRA `(.L_x_51) ;  /* 0x00000000005c8947 */ /* 0x000fec0003800000 */
[----:B------:R-:W-:Y:S02]  /*16c0*/  FSETP.GTU.FTZ.AND P0, PT, |R5|, +INF , PT ;  /* 0x7f8000000500780b */ /* 0x000fe40003f1c200 */
[----:B------:R-:W-:-:S04]  /*16d0*/  FSETP.GTU.FTZ.AND P1, PT, |R4|, +INF , PT ;  /* 0x7f8000000400780b */ /* 0x000fc80003f3c200 */
[----:B------:R-:W-:-:S13]  /*16e0*/  PLOP3.LUT P0, PT, P0, P1, PT, 0xf8, 0x8f ;  /* 0x00000000008f781c */ /* 0x000fda0000703f70 */
[----:B------:R-:W-:Y:S05]  /*16f0*/  @P0 BRA `(.L_x_52) ;  /* 0x00000004004c0947 */ /* 0x000fea0003800000 */
[----:B------:R-:W-:-:S13]  /*1700*/  LOP3.LUT P0, RZ, R4, 0x7fffffff, R5, 0xc8, !PT ;  /* 0x7fffffff04ff7812 */ /* 0x000fda000780c805 */
[----:B------:R-:W-:Y:S05]  /*1710*/  @!P0 BRA `(.L_x_53) ;  /* 0x00000004003c8947 */ /* 0x000fea0003800000 */
[C---:B------:R-:W-:Y:S02]  /*1720*/  FSETP.NEU.FTZ.AND P2, PT, |R5|.reuse, +INF , PT ;  /* 0x7f8000000500780b */ /* 0x040fe40003f5d200 */
[----:B------:R-:W-:Y:S02]  /*1730*/  FSETP.NEU.FTZ.AND P1, PT, |R4|, +INF , PT ;  /* 0x7f8000000400780b */ /* 0x000fe40003f3d200 */
[----:B------:R-:W-:-:S11]  /*1740*/  FSETP.NEU.FTZ.AND P0, PT, |R5|, +INF , PT ;  /* 0x7f8000000500780b */ /* 0x000fd60003f1d200 */
[----:B------:R-:W-:Y:S05]  /*1750*/  @!P1 BRA !P2, `(.L_x_53) ;  /* 0x00000004002c9947 */ /* 0x000fea0005000000 */
[----:B------:R-:W-:-:S04]  /*1760*/  LOP3.LUT P2, RZ, R5, 0x7fffffff, RZ, 0xc0, !PT ;  /* 0x7fffffff05ff7812 */ /* 0x000fc8000784c0ff */
[----:B------:R-:W-:-:S13]  /*1770*/  PLOP3.LUT P1, PT, P1, P2, PT, 0x2f, 0xf2 ;  /* 0x0000000000f2781c */ /* 0x000fda0000f24577 */
[----:B------:R-:W-:Y:S05]  /*1780*/  @P1 BRA `(.L_x_54) ;  /* 0x0000000400181947 */ /* 0x000fea0003800000 */
[----:B------:R-:W-:-:S04]  /*1790*/  LOP3.LUT P1, RZ, R4, 0x7fffffff, RZ, 0xc0, !PT ;  /* 0x7fffffff04ff7812 */ /* 0x000fc8000782c0ff */
[----:B------:R-:W-:-:S13]  /*17a0*/  PLOP3.LUT P0, PT, P0, P1, PT, 0x2f, 0xf2 ;  /* 0x0000000000f2781c */ /* 0x000fda0000702577 */
[----:B------:R-:W-:Y:S05]  /*17b0*/  @P0 BRA `(.L_x_55) ;  /* 0x0000000400000947 */ /* 0x000fea0003800000 */
[----:B------:R-:W-:Y:S02]  /*17c0*/  ISETP.GE.AND P0, PT, R15, RZ, PT ;  /* 0x000000ff0f00720c */ /* 0x000fe40003f06270 */
[----:B------:R-:W-:-:S11]  /*17d0*/  ISETP.GE.AND P1, PT, R14, RZ, PT ;  /* 0x000000ff0e00720c */ /* 0x000fd60003f26270 */
[----:B------:R-:W-:Y:S01]  /*17e0*/  @P0 IMAD.MOV.U32 R10, RZ, RZ, RZ ;  /* 0x000000ffff0a0224 */ /* 0x000fe200078e00ff */
[----:B------:R-:W-:Y:S01]  /*17f0*/  @!P0 MOV R10, 0xffffffc0 ;  /* 0xffffffc0000a8802 */ /* 0x000fe20000000f00 */
[----:B------:R-:W-:Y:S01]  /*1800*/  @!P0 FFMA R5, R5, 1.84467440737095516160e+19, RZ ;  /* 0x5f80000005058823 */ /* 0x000fe200000000ff */
[----:B------:R-:W-:Y:S02]  /*1810*/  @!P1 FFMA R4, R4, 1.84467440737095516160e+19, RZ ;  /* 0x5f80000004049823 */ /* 0x000fe400000000ff */
[----:B------:R-:W-:-:S07]  /*1820*/  @!P1 IADD3 R10, PT, PT, R10, 0x40, RZ ;  /* 0x000000400a0a9810 */ /* 0x000fce0007ffe0ff */
.L_x_51:
[----:B------:R-:W-:Y:S01]  /*1830*/  LEA R25, R9, 0xc0800000, 0x17 ;  /* 0xc080000009197811 */ /* 0x000fe200078eb8ff */
[----:B------:R-:W-:Y:S01]  /*1840*/  BSSY.RECONVERGENT B2, `(.L_x_56) ;  /* 0x0000036000027945 */ /* 0x000fe20003800200 */
[----:B------:R-:W-:-:S03]  /*1850*/  IADD3 R24, PT, PT, R11, -0x7f, RZ ;  /* 0xffffff810b187810 */ /* 0x000fc60007ffe0ff */
[----:B------:R-:W-:Y:S01]  /*1860*/  IMAD.IADD R25, R4, 0x1, -R25 ;  /* 0x0000000104197824 */ /* 0x000fe200078e0a19 */
[C---:B------:R-:W-:Y:S01]  /*1870*/  IADD3 R9, PT, PT, R24.reuse, 0x7f, -R9 ;  /* 0x0000007f18097810 */ /* 0x040fe20007ffe809 */
[----:B------:R-:W-:Y:S02]  /*1880*/  IMAD R4, R24, -0x800000, R5 ;  /* 0xff80000018047824 */ /* 0x000fe400078e0205 */
[----:B------:R-:W0:Y:S01]  /*1890*/  MUFU.RCP R14, R25 ;  /* 0x00000019000e7308 */ /* 0x000e220000001000 */
[----:B------:R-:W-:Y:S01]  /*18a0*/  FADD.FTZ R15, -R25, -RZ ;  /* 0x800000ff190f7221 */ /* 0x000fe20000010100 */
[----:B------:R-:W-:-:S03]  /*18b0*/  IADD3 R9, PT, PT, R9, R10, RZ ;  /* 0x0000000a09097210 */ /* 0x000fc60007ffe0ff */
[----:B0-----:R-:W-:-:S04]  /*18c0*/  FFMA R11, R14, R15, 1 ;  /* 0x3f8000000e0b7423 */ /* 0x001fc8000000000f */
[----:B------:R-:W-:-:S04]  /*18d0*/  FFMA R11, R14, R11, R14 ;  /* 0x0000000b0e0b7223 */ /* 0x000fc8000000000e */
[----:B------:R-:W-:-:S04]  /*18e0*/  FFMA R14, R4, R11, RZ ;  /* 0x0000000b040e7223 */ /* 0x000fc800000000ff */
[----:B------:R-:W-:-:S04]  /*18f0*/  FFMA R5, R15, R14, R4 ;  /* 0x0000000e0f057223 */ /* 0x000fc80000000004 */
[----:B------:R-:W-:-:S04]  /*1900*/  FFMA R14, R11, R5, R14 ;  /* 0x000000050b0e7223 */ /* 0x000fc8000000000e */
[----:B------:R-:W-:-:S04]  /*1910*/  FFMA R15, R15, R14, R4 ;  /* 0x0000000e0f0f7223 */ /* 0x000fc80000000004 */
[----:B------:R-:W-:-:S05]  /*1920*/  FFMA R4, R11, R15, R14 ;  /* 0x0000000f0b047223 */ /* 0x000fca000000000e */
[----:B------:R-:W-:-:S04]  /*1930*/  SHF.R.U32.HI R5, RZ, 0x17, R4 ;  /* 0x00000017ff057819 */ /* 0x000fc80000011604 */
[----:B------:R-:W-:-:S05]  /*1940*/  LOP3.LUT R10, R5, 0xff, RZ, 0xc0, !PT ;  /* 0x000000ff050a7812 */ /* 0x000fca00078ec0ff */
[----:B------:R-:W-:-:S05]  /*1950*/  IMAD.IADD R5, R10, 0x1, R9 ;  /* 0x000000010a057824 */ /* 0x000fca00078e0209 */
[----:B------:R-:W-:-:S04]  /*1960*/  IADD3 R10, PT, PT, R5, -0x1, RZ ;  /* 0xffffffff050a7810 */ /* 0x000fc80007ffe0ff */
[----:B------:R-:W-:-:S13]  /*1970*/  ISETP.GE.U32.AND P0, PT, R10, 0xfe, PT ;  /* 0x000000fe0a00780c */ /* 0x000fda0003f06070 */
[----:B------:R-:W-:Y:S05]  /*1980*/  @!P0 BRA `(.L_x_57) ;  /* 0x0000000000808947 */ /* 0x000fea0003800000 */
[----:B------:R-:W-:-:S13]  /*1990*/  ISETP.GT.AND P0, PT, R5, 0xfe, PT ;  /* 0x000000fe0500780c */ /* 0x000fda0003f04270 */
[----:B------:R-:W-:Y:S05]  /*19a0*/  @P0 BRA `(.L_x_58) ;  /* 0x00000000006c0947 */ /* 0x000fea0003800000 */
[----:B------:R-:W-:-:S13]  /*19b0*/  ISETP.GE.AND P0, PT, R5, 0x1, PT ;  /* 0x000000010500780c */ /* 0x000fda0003f06270 */
[----:B------:R-:W-:Y:S05]  /*19c0*/  @P0 BRA `(.L_x_59) ;  /* 0x0000000000740947 */ /* 0x000fea0003800000 */
[----:B------:R-:W-:Y:S02]  /*19d0*/  ISETP.GE.AND P0, PT, R5, -0x18, PT ;  /* 0xffffffe80500780c */ /* 0x000fe40003f06270 */
[----:B------:R-:W-:-:S11]  /*19e0*/  LOP3.LUT R4, R4, 0x80000000, RZ, 0xc0, !PT ;  /* 0x8000000004047812 */ /* 0x000fd600078ec0ff */
[----:B------:R-:W-:Y:S05]  /*19f0*/  @!P0 BRA `(.L_x_59) ;  /* 0x0000000000688947 */ /* 0x000fea0003800000 */
[CCC-:B------:R-:W-:Y:S01]  /*1a00*/  FFMA.RZ R9, R11.reuse, R15.reuse, R14.reuse ;  /* 0x0000000f0b097223 */ /* 0x1c0fe2000000c00e */
[CCC-:B------:R-:W-:Y:S01]  /*1a10*/  FFMA.RP R10, R11.reuse, R15.reuse, R14.reuse ;  /* 0x0000000f0b0a7223 */ /* 0x1c0fe2000000800e */
[----:B------:R-:W-:Y:S01]  /*1a20*/  FFMA.RM R15, R11, R15, R14 ;  /* 0x0000000f0b0f7223 */ /* 0x000fe2000000400e */
[----:B------:R-:W-:Y:S02]  /*1a30*/  IADD3 R11, PT, PT, R5, 0x20, RZ ;  /* 0x00000020050b7810 */ /* 0x000fe40007ffe0ff */
[----:B------:R-:W-:Y:S02]  /*1a40*/  LOP3.LUT R9, R9, 0x7fffff, RZ, 0xc0, !PT ;  /* 0x007fffff09097812 */ /* 0x000fe400078ec0ff */
[----:B------:R-:W-:Y:S02]  /*1a50*/  ISETP.NE.AND P2, PT, R5, RZ, PT ;  /* 0x000000ff0500720c */ /* 0x000fe40003f45270 */
[----:B------:R-:W-:Y:S02]  /*1a60*/  LOP3.LUT R14, R9, 0x800000, RZ, 0xfc, !PT ;  /* 0x00800000090e7812 */ /* 0x000fe400078efcff */
[----:B------:R-:W-:Y:S01]  /*1a70*/  ISETP.NE.AND P1, PT, R5, RZ, PT ;  /* 0x000000ff0500720c */ /* 0x000fe20003f25270 */
[----:B------:R-:W-:Y:S01]  /*1a80*/  IMAD.MOV R5, RZ, RZ, -R5 ;  /* 0x000000ffff057224 */ /* 0x000fe200078e0a05 */
[----:B------:R-:W-:-:S02]  /*1a90*/  SHF.L.U32 R11, R14, R11, RZ ;  /* 0x0000000b0e0b7219 */ /* 0x000fc400000006ff */
[----:B------:R-:W-:Y:S02]  /*1aa0*/  FSETP.NEU.FTZ.AND P0, PT, R10, R15, PT ;  /* 0x0000000f0a00720b */ /* 0x000fe40003f1d000 */
[----:B------:R-:W-:Y:S02]  /*1ab0*/  SEL R5, R5, RZ, P2 ;  /* 0x000000ff05057207 */ /* 0x000fe40001000000 */
[----:B------:R-:W-:Y:S02]  /*1ac0*/  ISETP.NE.AND P1, PT, R11, RZ, P1 ;  /* 0x000000ff0b00720c */ /* 0x000fe40000f25270 */
[----:B------:R-:W-:Y:S02]  /*1ad0*/  SHF.R.U32.HI R14, RZ, R5, R14 ;  /* 0x00000005ff0e7219 */ /* 0x000fe4000001160e */
[----:B------:R-:W-:Y:S02]  /*1ae0*/  PLOP3.LUT P0, PT, P0, P1, PT, 0xf8, 0x8f ;  /* 0x00000000008f781c */ /* 0x000fe40000703f70 */
[----:B------:R-:W-:-:S02]  /*1af0*/  SHF.R.U32.HI R5, RZ, 0x1, R14 ;  /* 0x00000001ff057819 */ /* 0x000fc4000001160e */
[----:B------:R-:W-:-:S04]  /*1b00*/  SEL R10, RZ, 0x1, !P0 ;  /* 0x00000001ff0a7807 */ /* 0x000fc80004000000 */
[----:B------:R-:W-:-:S04]  /*1b10*/  LOP3.LUT R9, R10, 0x1, R5, 0xf8, !PT ;  /* 0x000000010a097812 */ /* 0x000fc800078ef805 */
[----:B------:R-:W-:-:S04]  /*1b20*/  LOP3.LUT R14, R9, R14, RZ, 0xc0, !PT ;  /* 0x0000000e090e7212 */ /* 0x000fc800078ec0ff */
[----:B------:R-:W-:-:S04]  /*1b30*/  IADD3 R5, PT, PT, R5, R14, RZ ;  /* 0x0000000e05057210 */ /* 0x000fc80007ffe0ff */
[----:B------:R-:W-:Y:S01]  /*1b40*/  LOP3.LUT R4, R5, R4, RZ, 0xfc, !PT ;  /* 0x0000000405047212 */ /* 0x000fe200078efcff */
[----:B------:R-:W-:Y:S06]  /*1b50*/  BRA `(.L_x_59) ;  /* 0x0000000000107947 */ /* 0x000fec0003800000 */
.L_x_58:
[----:B------:R-:W-:-:S04]  /*1b60*/  LOP3.LUT R4, R4, 0x80000000, RZ, 0xc0, !PT ;  /* 0x8000000004047812 */ /* 0x000fc800078ec0ff */
[----:B------:R-:W-:Y:S01]  /*1b70*/  LOP3.LUT R4, R4, 0x7f800000, RZ, 0xfc, !PT ;  /* 0x7f80000004047812 */ /* 0x000fe200078efcff */
[----:B------:R-:W-:Y:S06]  /*1b80*/  BRA `(.L_x_59) ;  /* 0x0000000000047947 */ /* 0x000fec0003800000 */
.L_x_57:
[----:B------:R-:W-:-:S07]  /*1b90*/  LEA R4, R9, R4, 0x17 ;  /* 0x0000000409047211 */ /* 0x000fce00078eb8ff */
.L_x_59:
[----:B------:R-:W-:Y:S05]  /*1ba0*/  BSYNC.RECONVERGENT B2 ;  /* 0x0000000000027941 */ /* 0x000fea0003800200 */
.L_x_56:
[----:B------:R-:W-:Y:S05]  /*1bb0*/  BRA `(.L_x_60) ;  /* 0x0000000000207947 */ /* 0x000fea0003800000 */
.L_x_55:
[----:B------:R-:W-:-:S04]  /*1bc0*/  LOP3.LUT R4, R4, 0x80000000, R5, 0x48, !PT ;  /* 0x8000000004047812 */ /* 0x000fc800078e4805 */
[----:B------:R-:W-:Y:S01]  /*1bd0*/  LOP3.LUT R4, R4, 0x7f800000, RZ, 0xfc, !PT ;  /* 0x7f80000004047812 */ /* 0x000fe200078efcff */
[----:B------:R-:W-:Y:S06]  /*1be0*/  BRA `(.L_x_60) ;  /* 0x0000000000147947 */ /* 0x000fec0003800000 */
.L_x_54:
[----:B------:R-:W-:Y:S01]  /*1bf0*/  LOP3.LUT R4, R4, 0x80000000, R5, 0x48, !PT ;  /* 0x8000000004047812 */ /* 0x000fe200078e4805 */
[----:B------:R-:W-:Y:S06]  /*1c00*/  BRA `(.L_x_60) ;  /* 0x00000000000c7947 */ /* 0x000fec0003800000 */
.L_x_53:
[----:B------:R-:W0:Y:S01]  /*1c10*/  MUFU.RSQ R4, -QNAN ;  /* 0xffc0000000047908 */ /* 0x000e220000001400 */
[----:B------:R-:W-:Y:S05]  /*1c20*/  BRA `(.L_x_60) ;  /* 0x0000000000047947 */ /* 0x000fea0003800000 */
.L_x_52:
[----:B------:R-:W-:-:S07]  /*1c30*/  FADD.FTZ R4, R5, R4 ;  /* 0x0000000405047221 */ /* 0x000fce0000010000 */
.L_x_60:
[----:B------:R-:W-:Y:S05]  /*1c40*/  BSYNC.RECONVERGENT B1 ;  /* 0x0000000000017941 */ /* 0x000fea0003800200 */
.L_x_50:
[----:B------:R-:W-:Y:S02]  /*1c50*/  HFMA2 R5, -RZ, RZ, 0, 0 ;  /* 0x00000000ff057431 */ /* 0x000fe400000001ff */
[----:B0-----:R-:W-:Y:S01]  /*1c60*/  IMAD.MOV.U32 R9, RZ, RZ, R4 ;  /* 0x000000ffff097224 */ /* 0x001fe200078e0004 */
[----:B------:R-:W-:-:S04]  /*1c70*/  MOV R4, R6 ;  /* 0x0000000600047202 */ /* 0x000fc80000000f00 */
[----:B------:R-:W-:Y:S05]  /*1c80*/  RET.REL.NODEC R4 `(_Z10netUpdatesPfS_iiS_) ;  /* 0xffffffe004dc7950 */ /* 0x000fea0003c3ffff */
.L_x_61:
[----:B------:R-:W-:-:S00]  /*1c90*/  BRA `(.L_x_61) ;  /* 0xfffffffc00fc7947 */ /* 0x000fc0000383ffff */
[----:B------:R-:W-:-:S00]  /*1ca0*/  NOP ;  /* 0x0000000000007918 */ /* 0x000fc00000000000 */
        /* <DEDUP_REMOVED lines=13> */
.L_x_64:


//--------------------- .nv.global.init           --------------------------
	.section	.nv.global.init,"aw",@progbits
.nv.global.init:
	.type		$str,@object
	.size		$str,($str$1 - $str)
$str:
        /*0000*/ 	.byte	0x25, 0x64, 0x2c, 0x20, 0x25, 0x64, 0x0a, 0x00
	.type		$str$1,@object
	.size		$str$1,(.L_1 - $str$1)
$str$1:
        /*0008*/ 	.byte	0x48, 0x65, 0x6c, 0x6c, 0x6f, 0x20, 0x77, 0x6f, 0x72, 0x6c, 0x64, 0x20, 0x20, 0x25, 0x66, 0x0a
        /*0018*/ 	.byte	0x00
.L_1:


//--------------------- .nv.shared._Z10netUpdatesPfS_iiS_ --------------------------
	.section	.nv.shared._Z10netUpdatesPfS_iiS_,"aw",@nobits
	.sectionflags	@""
	.align	16
	.zero		1024


//--------------------- .nv.shared.reserved.0     --------------------------
	.section	.nv.shared.reserved.0,"aw",@nobits
	.weak		__nv_reservedSMEM_offset_0_alias
	.size		__nv_reservedSMEM_offset_0_alias, 0, 64
	.other		__nv_reservedSMEM_offset_0_alias,@"STO_CUDA_RESERVED_SHARED STV_DEFAULT"
__nv_reservedSMEM_offset_0_alias:
	.zero		0
	.zero		64


//--------------------- .nv.constant0._Z10netUpdatesPfS_iiS_ --------------------------
	.section	.nv.constant0._Z10netUpdatesPfS_iiS_,"a",@progbits
	.sectionflags	@""
	.align	4
.nv.constant0._Z10netUpdatesPfS_iiS_:
	.zero		928


//--------------------- SYMBOLS --------------------------

	.type		.nv.reservedSmem.offset0,@object
	.size		.nv.reservedSmem.offset0,0x4
	.type		.nv.reservedSmem.cap,@object
	.size		.nv.reservedSmem.cap,0x4
	.type		vprintf,@function
